	.headerflags	@"EF_CUDA_TEXMODE_UNIFIED EF_CUDA_64BIT_ADDRESS EF_CUDA_SM89 EF_CUDA_VIRTUAL_SM(EF_CUDA_SM89)"
	.elftype	@"ET_EXEC"


//--------------------- .nv.info                  --------------------------
	.section	.nv.info,"",@"SHT_CUDA_INFO"
	.align	4


	//----- nvinfo : EIATTR_REGCOUNT
	.align		4
        /*0000*/ 	.byte	0x04, 0x2f
        /*0002*/ 	.short	(.L_1 - .L_0)
	.align		4
.L_0:
        /*0004*/ 	.word	index@(triton__0d1d2d345de6de)
        /*0008*/ 	.word	0x0000004e


	//----- nvinfo : EIATTR_MAX_STACK_SIZE
	.align		4
.L_1:
        /*000c*/ 	.byte	0x04, 0x23
        /*000e*/ 	.short	(.L_3 - .L_2)
	.align		4
.L_2:
        /*0010*/ 	.word	index@(triton__0d1d2d345de6de)
        /*0014*/ 	.word	0x00000000


	//----- nvinfo : EIATTR_MIN_STACK_SIZE
	.align		4
.L_3:
        /*0018*/ 	.byte	0x04, 0x12
        /*001a*/ 	.short	(.L_5 - .L_4)
	.align		4
.L_4:
        /*001c*/ 	.word	index@(triton__0d1d2d345de6de)
        /*0020*/ 	.word	0x00000000


	//----- nvinfo : EIATTR_FRAME_SIZE
	.align		4
.L_5:
        /*0024*/ 	.byte	0x04, 0x11
        /*0026*/ 	.short	(.L_7 - .L_6)
	.align		4
.L_6:
        /*0028*/ 	.word	index@(triton__0d1d2d345de6de)
        /*002c*/ 	.word	0x00000000
.L_7:


//--------------------- .nv.info.triton__0d1d2d345de6de --------------------------
	.section	.nv.info.triton__0d1d2d345de6de,"",@"SHT_CUDA_INFO"
	.align	4


	//----- nvinfo : EIATTR_CUDA_API_VERSION
	.align		4
        /*0000*/ 	.byte	0x04, 0x37
        /*0002*/ 	.short	(.L_9 - .L_8)
.L_8:
        /*0004*/ 	.word	0x0000007b


	//----- nvinfo : EIATTR_PARAM_CBANK
	.align		4
.L_9:
        /*0008*/ 	.byte	0x04, 0x0a
        /*000a*/ 	.short	(.L_11 - .L_10)
	.align		4
.L_10:
        /*000c*/ 	.word	index@(.nv.constant0.triton__0d1d2d345de6de)
        /*0010*/ 	.short	0x0160
        /*0012*/ 	.short	0x0028


	//----- nvinfo : EIATTR_CBANK_PARAM_SIZE
	.align		4
.L_11:
        /*0014*/ 	.byte	0x03, 0x19
        /*0016*/ 	.short	0x0028


	//----- nvinfo : EIATTR_KPARAM_INFO
	.align		4
        /*0018*/ 	.byte	0x04, 0x17
        /*001a*/ 	.short	(.L_13 - .L_12)
.L_12:
        /*001c*/ 	.word	0x00000000
        /*0020*/ 	.short	0x0006
        /*0022*/ 	.short	0x0024
        /*0024*/ 	.byte	0x00, 0xf0, 0x11, 0x00


	//----- nvinfo : EIATTR_KPARAM_INFO
	.align		4
.L_13:
        /*0028*/ 	.byte	0x04, 0x17
        /*002a*/ 	.short	(.L_15 - .L_14)
.L_14:
        /*002c*/ 	.word	0x00000000
        /*0030*/ 	.short	0x0005
        /*0032*/ 	.short	0x0020
        /*0034*/ 	.byte	0x00, 0xf0, 0x11, 0x00


	//----- nvinfo : EIATTR_KPARAM_INFO
	.align		4
.L_15:
        /*0038*/ 	.byte	0x04, 0x17
        /*003a*/ 	.short	(.L_17 - .L_16)
.L_16:
        /*003c*/ 	.word	0x00000000
        /*0040*/ 	.short	0x0004
        /*0042*/ 	.short	0x001c
        /*0044*/ 	.byte	0x00, 0xf0, 0x11, 0x00


	//----- nvinfo : EIATTR_KPARAM_INFO
	.align		4
.L_17:
        /*0048*/ 	.byte	0x04, 0x17
        /*004a*/ 	.short	(.L_19 - .L_18)
.L_18:
        /*004c*/ 	.word	0x00000000
        /*0050*/ 	.short	0x0003
        /*0052*/ 	.short	0x0018
        /*0054*/ 	.byte	0x00, 0xf0, 0x11, 0x00


	//----- nvinfo : EIATTR_KPARAM_INFO
	.align		4
.L_19:
        /*0058*/ 	.byte	0x04, 0x17
        /*005a*/ 	.short	(.L_21 - .L_20)
.L_20:
        /*005c*/ 	.word	0x00000000
        /*0060*/ 	.short	0x0002
        /*0062*/ 	.short	0x0010
        /*0064*/ 	.byte	0x00, 0xf0, 0x21, 0x00


	//----- nvinfo : EIATTR_KPARAM_INFO
	.align		4
.L_21:
        /*0068*/ 	.byte	0x04, 0x17
        /*006a*/ 	.short	(.L_23 - .L_22)
.L_22:
        /*006c*/ 	.word	0x00000000
        /*0070*/ 	.short	0x0001
        /*0072*/ 	.short	0x0008
        /*0074*/ 	.byte	0x00, 0xf0, 0x21, 0x00


	//----- nvinfo : EIATTR_KPARAM_INFO
	.align		4
.L_23:
        /*0078*/ 	.byte	0x04, 0x17
        /*007a*/ 	.short	(.L_25 - .L_24)
.L_24:
        /*007c*/ 	.word	0x00000000
        /*0080*/ 	.short	0x0000
        /*0082*/ 	.short	0x0000
        /*0084*/ 	.byte	0x00, 0xf0, 0x21, 0x00


	//----- nvinfo : EIATTR_MAXREG_COUNT
	.align		4
.L_25:
        /*0088*/ 	.byte	0x03, 0x1b
        /*008a*/ 	.short	0x00ff


	//----- nvinfo : EIATTR_COOP_GROUP_MASK_REGIDS
	.align		4
        /*008c*/ 	.byte	0x04, 0x29
        /*008e*/ 	.short	(.L_27 - .L_26)


	//   ....[0]....
.L_26:
        /*0090*/ 	.word	0xffffffff


	//   ....[1]....
        /*0094*/ 	.word	0xffffffff


	//   ....[2]....
        /*0098*/ 	.word	0xffffffff


	//   ....[3]....
        /*009c*/ 	.word	0xffffffff


	//   ....[4]....
        /*00a0*/ 	.word	0xffffffff


	//   ....[5]....
        /*00a4*/ 	.word	0xffffffff


	//   ....[6]....
        /*00a8*/ 	.word	0xffffffff


	//   ....[7]....
        /*00ac*/ 	.word	0xffffffff


	//   ....[8]....
        /*00b0*/ 	.word	0xffffffff


	//   ....[9]....
        /*00b4*/ 	.word	0xffffffff


	//   ....[10]....
        /*00b8*/ 	.word	0xffffffff


	//   ....[11]....
        /*00bc*/ 	.word	0xffffffff


	//   ....[12]....
        /*00c0*/ 	.word	0xffffffff


	//   ....[13]....
        /*00c4*/ 	.word	0xffffffff


	//   ....[14]....
        /*00c8*/ 	.word	0xffffffff


	//   ....[15]....
        /*00cc*/ 	.word	0xffffffff


	//   ....[16]....
        /*00d0*/ 	.word	0xffffffff


	//   ....[17]....
        /*00d4*/ 	.word	0xffffffff


	//   ....[18]....
        /*00d8*/ 	.word	0xffffffff


	//   ....[19]....
        /*00dc*/ 	.word	0xffffffff


	//   ....[20]....
        /*00e0*/ 	.word	0xffffffff


	//   ....[21]....
        /*00e4*/ 	.word	0xffffffff


	//   ....[22]....
        /*00e8*/ 	.word	0xffffffff


	//   ....[23]....
        /*00ec*/ 	.word	0xffffffff


	//----- nvinfo : EIATTR_COOP_GROUP_INSTR_OFFSETS
	.align		4
.L_27:
        /*00f0*/ 	.byte	0x04, 0x28
        /*00f2*/ 	.short	(.L_29 - .L_28)


	//   ....[0]....
.L_28:
        /*00f4*/ 	.word	0x00001750


	//   ....[1]....
        /*00f8*/ 	.word	0x000019b0


	//   ....[2]....
        /*00fc*/ 	.word	0x00001ab0


	//   ....[3]....
        /*0100*/ 	.word	0x00001b20


	//   ....[4]....
        /*0104*/ 	.word	0x00001b60


	//   ....[5]....
        /*0108*/ 	.word	0x00001c10


	//   ....[6]....
        /*010c*/ 	.word	0x00001c70


	//   ....[7]....
        /*0110*/ 	.word	0x00001cc0


	//   ....[8]....
        /*0114*/ 	.word	0x00001d50


	//   ....[9]....
        /*0118*/ 	.word	0x00001dc0


	//   ....[10]....
        /*011c*/ 	.word	0x00001e00


	//   ....[11]....
        /*0120*/ 	.word	0x00001ea0


	//   ....[12]....
        /*0124*/ 	.word	0x00001f20


	//   ....[13]....
        /*0128*/ 	.word	0x00001fd0


	//   ....[14]....
        /*012c*/ 	.word	0x00002050


	//   ....[15]....
        /*0130*/ 	.word	0x00002180


	//   ....[16]....
        /*0134*/ 	.word	0x00002190


	//   ....[17]....
        /*0138*/ 	.word	0x000021d0


	//   ....[18]....
        /*013c*/ 	.word	0x00002210


	//   ....[19]....
        /*0140*/ 	.word	0x000022a0


	//   ....[20]....
        /*0144*/ 	.word	0x00002380


	//   ....[21]....
        /*0148*/ 	.word	0x000023a0


	//   ....[22]....
        /*014c*/ 	.word	0x00002490


	//   ....[23]....
        /*0150*/ 	.word	0x000024f0


	//----- nvinfo : EIATTR_EXIT_INSTR_OFFSETS
	.align		4
.L_29:
        /*0154*/ 	.byte	0x04, 0x1c
        /*0156*/ 	.short	(.L_31 - .L_30)


	//   ....[0]....
.L_30:
        /*0158*/ 	.word	0x000026b0


	//   ....[1]....
        /*015c*/ 	.word	0x00002700


	//----- nvinfo : EIATTR_MAX_THREADS
	.align		4
.L_31:
        /*0160*/ 	.byte	0x04, 0x05
        /*0162*/ 	.short	(.L_33 - .L_32)
.L_32:
        /*0164*/ 	.word	0x00000100
        /*0168*/ 	.word	0x00000001
        /*016c*/ 	.word	0x00000001
.L_33:


//--------------------- .nv.rel.action            --------------------------
	.section	.nv.rel.action,"",@"SHT_CUDA_RELOCINFO"
	.align	8
	.sectionentsize	8
        /*0000*/ 	.byte	0x73, 0x00, 0x00, 0x00, 0x00, 0x00, 0x00, 0x00, 0x00, 0x00, 0x00, 0x11, 0x25, 0x00, 0x05, 0x36


//--------------------- .nv.constant0.triton__0d1d2d345de6de --------------------------
	.section	.nv.constant0.triton__0d1d2d345de6de,"a",@progbits
	.align	4
.nv.constant0.triton__0d1d2d345de6de:
	.zero		392


//--------------------- .text.triton__0d1d2d345de6de --------------------------
	.section	.text.triton__0d1d2d345de6de,"ax",@progbits
	.sectionflags	@"SHF_BARRIERS=1"
	.sectioninfo	@"SHI_REGISTERS=78"
	.align	128
        .global         triton__0d1d2d345de6de
        .type           triton__0d1d2d345de6de,@function
        .size           triton__0d1d2d345de6de,(.L_x_5 - triton__0d1d2d345de6de)
        .other          triton__0d1d2d345de6de,@"STO_CUDA_ENTRY STV_DEFAULT"
triton__0d1d2d345de6de:
.text.triton__0d1d2d345de6de:
[----:B------:R-:W-:-:S02]  /*0000*/  MOV R1, c[0x0][0x28] ;  /* 0x00000a0000017a02 */ /* 0x000fc40000000f00 */
[----:B------:R-:W0:Y:S01]  /*0010*/  S2R R28, SR_TID.X ;  /* 0x00000000001c7919 */ /* 0x000e220000002100 */
[----:B------:R-:W1:Y:S01]  /*0020*/  S2UR UR8, SR_CTAID.X ;  /* 0x00000000000879c3 */ /* 0x000e620000002500 */
[----:B------:R-:W-:Y:S01]  /*0030*/  ISETP.LT.AND P0, PT, RZ, c[0x0][0x184], PT ;  /* 0x00006100ff007a0c */ /* 0x000fe20003f01270 */
[----:B------:R-:W-:Y:S01]  /*0040*/  ULDC.64 UR10, c[0x0][0x118] ;  /* 0x00004600000a7ab9 */ /* 0x000fe20000000a00 */
[----:B0-----:R-:W-:Y:S01]  /*0050*/  LOP3.LUT R27, R28, 0xff, RZ, 0xc0, !PT ;  /* 0x000000ff1c1b7812 */ /* 0x001fe200078ec0ff */
[----:B-1----:R-:W-:-:S03]  /*0060*/  UISETP.GE.AND UP0, UPT, UR8, 0x2c0, UPT ;  /* 0x000002c00800788c */ /* 0x002fc6000bf06270 */
[C---:B------:R-:W-:Y:S02]  /*0070*/  SHF.L.U32 R29, R27.reuse, 0x3, RZ ;  /* 0x000000031b1d7819 */ /* 0x040fe400000006ff */
[C---:B------:R-:W-:Y:S02]  /*0080*/  LOP3.LUT R30, R27.reuse, 0x100, RZ, 0xfc, !PT ;  /* 0x000001001b1e7812 */ /* 0x040fe400078efcff */
[C---:B------:R-:W-:Y:S02]  /*0090*/  LOP3.LUT R31, R27.reuse, 0x200, RZ, 0xfc, !PT ;  /* 0x000002001b1f7812 */ /* 0x040fe400078efcff */
[C---:B------:R-:W-:Y:S02]  /*00a0*/  LOP3.LUT R32, R27.reuse, 0x300, RZ, 0xfc, !PT ;  /* 0x000003001b207812 */ /* 0x040fe400078efcff */
[C---:B------:R-:W-:Y:S02]  /*00b0*/  LOP3.LUT R33, R27.reuse, 0x400, RZ, 0xfc, !PT ;  /* 0x000004001b217812 */ /* 0x040fe400078efcff */
[----:B------:R-:W-:-:S02]  /*00c0*/  LOP3.LUT R34, R27, 0x500, RZ, 0xfc, !PT ;  /* 0x000005001b227812 */ /* 0x000fc400078efcff */
[C---:B------:R-:W-:Y:S02]  /*00d0*/  LOP3.LUT R35, R27.reuse, 0x600, RZ, 0xfc, !PT ;  /* 0x000006001b237812 */ /* 0x040fe400078efcff */
[----:B------:R-:W-:Y:S01]  /*00e0*/  LOP3.LUT R36, R27, 0x700, RZ, 0xfc, !PT ;  /* 0x000007001b247812 */ /* 0x000fe200078efcff */
[----:B------:R-:W-:Y:S05]  /*00f0*/  @P0 BRA `(.L_x_0) ;  /* 0x000000f000000947 */ /* 0x000fea0003800000 */
[----:B------:R-:W-:Y:S01]  /*0100*/  MOV R26, RZ ;  /* 0x000000ff001a7202 */ /* 0x000fe20000000f00 */
[----:B------:R-:W-:Y:S01]  /*0110*/  CS2R R24, SRZ ;  /* 0x0000000000187805 */ /* 0x000fe2000001ff00 */
[----:B------:R-:W-:Y:S01]  /*0120*/  CS2R R22, SRZ ;  /* 0x0000000000167805 */ /* 0x000fe2000001ff00 */
[----:B------:R-:W-:Y:S01]  /*0130*/  CS2R R20, SRZ ;  /* 0x0000000000147805 */ /* 0x000fe2000001ff00 */
[----:B------:R-:W-:Y:S01]  /*0140*/  CS2R R18, SRZ ;  /* 0x0000000000127805 */ /* 0x000fe2000001ff00 */
[----:B------:R-:W-:Y:S01]  /*0150*/  CS2R R16, SRZ ;  /* 0x0000000000107805 */ /* 0x000fe2000001ff00 */
[----:B------:R-:W-:Y:S01]  /*0160*/  CS2R R14, SRZ ;  /* 0x00000000000e7805 */ /* 0x000fe2000001ff00 */
[----:B------:R-:W-:Y:S01]  /*0170*/  CS2R R12, SRZ ;  /* 0x00000000000c7805 */ /* 0x000fe2000001ff00 */
[----:B------:R-:W-:Y:S01]  /*0180*/  MOV R0, RZ ;  /* 0x000000ff00007202 */ /* 0x000fe20000000f00 */
[----:B------:R-:W-:Y:S01]  /*0190*/  CS2R R38, SRZ ;  /* 0x0000000000267805 */ /* 0x000fe2000001ff00 */
[----:B------:R-:W-:Y:S01]  /*01a0*/  MOV R37, RZ ;  /* 0x000000ff00257202 */ /* 0x000fe20000000f00 */
[----:B------:R-:W-:Y:S01]  /*01b0*/  CS2R R40, SRZ ;  /* 0x0000000000287805 */ /* 0x000fe2000001ff00 */
[----:B------:R-:W-:Y:S01]  /*01c0*/  CS2R R42, SRZ ;  /* 0x00000000002a7805 */ /* 0x000fe2000001ff00 */
[----:B------:R-:W-:Y:S01]  /*01d0*/  MOV R44, RZ ;  /* 0x000000ff002c7202 */ /* 0x000fe20000000f00 */
[----:B------:R-:W-:Y:S05]  /*01e0*/  BRA `(.L_x_1) ;  /* 0x00000f5000007947 */ /* 0x000fea0003800000 */
.L_x_0:
[----:B------:R-:W-:Y:S01]  /*01f0*/  ULDC.64 UR4, c[0x0][0x178] ;  /* 0x00005e0000047ab9 */ /* 0x000fe20000000a00 */
[----:B------:R-:W-:Y:S01]  /*0200*/  SHF.L.U32 R45, R27, 0x5, RZ ;  /* 0x000000051b2d7819 */ /* 0x000fe200000006ff */
[----:B------:R-:W-:Y:S01]  /*0210*/  UIMAD UR4, UR4, UR5, URZ ;  /* 0x00000005040472a4 */ /* 0x000fe2000f8e023f */
[----:B------:R-:W-:Y:S01]  /*0220*/  CS2R R38, SRZ ;  /* 0x0000000000267805 */ /* 0x000fe2000001ff00 */
[----:B------:R-:W-:Y:S01]  /*0230*/  MOV R37, RZ ;  /* 0x000000ff00257202 */ /* 0x000fe20000000f00 */
[----:B------:R-:W-:Y:S01]  /*0240*/  CS2R R40, SRZ ;  /* 0x0000000000287805 */ /* 0x000fe2000001ff00 */
[----:B------:R-:W-:Y:S01]  /*0250*/  UIMAD UR4, UR4, UR8, URZ ;  /* 0x00000008040472a4 */ /* 0x000fe2000f8e023f */
[----:B------:R-:W-:Y:S01]  /*0260*/  CS2R R42, SRZ ;  /* 0x00000000002a7805 */ /* 0x000fe2000001ff00 */
[----:B------:R-:W-:Y:S01]  /*0270*/  MOV R44, RZ ;  /* 0x000000ff002c7202 */ /* 0x000fe20000000f00 */
[----:B------:R-:W-:Y:S01]  /*0280*/  CS2R R18, SRZ ;  /* 0x0000000000127805 */ /* 0x000fe2000001ff00 */
[----:B------:R-:W-:Y:S01]  /*0290*/  CS2R R16, SRZ ;  /* 0x0000000000107805 */ /* 0x000fe2000001ff00 */
[----:B------:R-:W-:Y:S01]  /*02a0*/  CS2R R14, SRZ ;  /* 0x00000000000e7805 */ /* 0x000fe2000001ff00 */
[----:B------:R-:W-:Y:S01]  /*02b0*/  MOV R2, UR4 ;  /* 0x0000000400027c02 */ /* 0x000fe20008000f00 */
[----:B------:R-:W-:Y:S01]  /*02c0*/  CS2R R12, SRZ ;  /* 0x00000000000c7805 */ /* 0x000fe2000001ff00 */
[----:B------:R-:W-:Y:S01]  /*02d0*/  MOV R0, RZ ;  /* 0x000000ff00007202 */ /* 0x000fe20000000f00 */
[----:B------:R-:W-:Y:S01]  /*02e0*/  CS2R R24, SRZ ;  /* 0x0000000000187805 */ /* 0x000fe2000001ff00 */
[----:B------:R-:W-:Y:S01]  /*02f0*/  MOV R46, RZ ;  /* 0x000000ff002e7202 */ /* 0x000fe20000000f00 */
[----:B------:R-:W-:Y:S01]  /*0300*/  CS2R R22, SRZ ;  /* 0x0000000000167805 */ /* 0x000fe2000001ff00 */
[----:B------:R-:W-:Y:S01]  /*0310*/  MOV R26, RZ ;  /* 0x000000ff001a7202 */ /* 0x000fe20000000f00 */
[----:B------:R-:W-:Y:S01]  /*0320*/  CS2R R20, SRZ ;  /* 0x0000000000147805 */ /* 0x000fe2000001ff00 */
[----:B------:R-:W-:-:S02]  /*0330*/  IMAD R47, R2, 0x50, R29 ;  /* 0x00000050022f7824 */ /* 0x000fc400078e021d */
.L_x_3:
[----:B------:R-:W-:Y:S01]  /*0340*/  PLOP3.LUT P0, PT, PT, PT, UP0, 0x40, 0x0 ;  /* 0x000000000000781c */ /* 0x000fe20003f0e808 */
[----:B------:R-:W-:Y:S01]  /*0350*/  CS2R R4, SRZ ;  /* 0x0000000000047805 */ /* 0x000fe2000001ff00 */
[----:B------:R-:W-:Y:S01]  /*0360*/  IADD3 R2, R29, R46, RZ ;  /* 0x0000002e1d027210 */ /* 0x000fe20007ffe0ff */
[----:B------:R-:W-:Y:S01]  /*0370*/  CS2R R6, SRZ ;  /* 0x0000000000067805 */ /* 0x000fe2000001ff00 */
[----:B------:R-:W-:-:S02]  /*0380*/  MOV R3, 0x2 ;  /* 0x0000000200037802 */ /* 0x000fc40000000f00 */
[----:B------:R-:W-:Y:S02]  /*0390*/  ISETP.LT.AND P0, PT, R2, c[0x0][0x184], P0 ;  /* 0x0000610002007a0c */ /* 0x000fe40000701270 */
[----:B------:R-:W-:-:S05]  /*03a0*/  IADD3 R2, R47, R46, RZ ;  /* 0x0000002e2f027210 */ /* 0x000fca0007ffe0ff */
[----:B------:R-:W-:-:S06]  /*03b0*/  IMAD.WIDE R2, R2, R3, c[0x0][0x160] ;  /* 0x0000580002027625 */ /* 0x000fcc00078e0203 */
[----:B------:R0:W2:Y:S01]  /*03c0*/  @P0 LDG.E.EF.128 R4, [R2.64] ;  /* 0x0000000a02040981 */ /* 0x0000a2000c0e1d00 */
[----:B------:R-:W-:Y:S02]  /*03d0*/  PLOP3.LUT P2, PT, PT, PT, UP0, 0x40, 0x0 ;  /* 0x000000000000781c */ /* 0x000fe40003f4e808 */
[----:B------:R-:W-:Y:S02]  /*03e0*/  PLOP3.LUT P1, PT, PT, PT, UP0, 0x40, 0x0 ;  /* 0x000000000000781c */ /* 0x000fe40003f2e808 */
[----:B------:R-:W-:Y:S02]  /*03f0*/  PLOP3.LUT P3, PT, PT, PT, UP0, 0x40, 0x0 ;  /* 0x000000000000781c */ /* 0x000fe40003f6e808 */
[----:B------:R-:W-:Y:S02]  /*0400*/  PLOP3.LUT P4, PT, PT, PT, UP0, 0x40, 0x0 ;  /* 0x000000000000781c */ /* 0x000fe40003f8e808 */
[----:B------:R-:W-:Y:S02]  /*0410*/  MOV R53, 0x3f800000 ;  /* 0x3f80000000357802 */ /* 0x000fe40000000f00 */
[----:B0-----:R-:W-:-:S02]  /*0420*/  P2R R2, PR, RZ, 0x4 ;  /* 0x00000004ff027803 */ /* 0x001fc40000000000 */
[----:B------:R-:W-:Y:S02]  /*0430*/  P2R R2, PR, RZ, 0x2 ;  /* 0x00000002ff027803 */ /* 0x000fe40000000000 */
[----:B------:R-:W-:Y:S02]  /*0440*/  P2R R2, PR, RZ, 0x8 ;  /* 0x00000008ff027803 */ /* 0x000fe40000000000 */
[----:B------:R-:W-:Y:S02]  /*0450*/  ISETP.NE.AND P3, PT, R46, RZ, PT ;  /* 0x000000ff2e00720c */ /* 0x000fe40003f65270 */
[----:B------:R-:W-:Y:S02]  /*0460*/  PLOP3.LUT P2, PT, PT, PT, UP0, 0x40, 0x0 ;  /* 0x000000000000781c */ /* 0x000fe40003f4e808 */
[----:B------:R-:W-:Y:S02]  /*0470*/  PLOP3.LUT P1, PT, PT, PT, UP0, 0x40, 0x0 ;  /* 0x000000000000781c */ /* 0x000fe40003f2e808 */
[----:B------:R-:W-:-:S02]  /*0480*/  P2R R2, PR, RZ, 0x4 ;  /* 0x00000004ff027803 */ /* 0x000fc40000000000 */
[----:B------:R-:W-:Y:S02]  /*0490*/  P2R R2, PR, RZ, 0x2 ;  /* 0x00000002ff027803 */ /* 0x000fe40000000000 */
[----:B------:R-:W-:Y:S02]  /*04a0*/  PLOP3.LUT P1, PT, PT, PT, UP0, 0x40, 0x0 ;  /* 0x000000000000781c */ /* 0x000fe40003f2e808 */
[----:B------:R-:W-:Y:S02]  /*04b0*/  PLOP3.LUT P2, PT, PT, PT, UP0, 0x40, 0x0 ;  /* 0x000000000000781c */ /* 0x000fe40003f4e808 */
[----:B------:R-:W-:Y:S02]  /*04c0*/  MOV R52, 0x3f800000 ;  /* 0x3f80000000347802 */ /* 0x000fe40000000f00 */
[----:B------:R-:W-:Y:S02]  /*04d0*/  MOV R51, 0x3f800000 ;  /* 0x3f80000000337802 */ /* 0x000fe40000000f00 */
[----:B------:R-:W-:-:S02]  /*04e0*/  MOV R50, 0x3f800000 ;  /* 0x3f80000000327802 */ /* 0x000fc40000000f00 */
[----:B------:R-:W-:Y:S02]  /*04f0*/  MOV R49, 0x3f800000 ;  /* 0x3f80000000317802 */ /* 0x000fe40000000f00 */
[----:B------:R-:W-:Y:S02]  /*0500*/  MOV R48, 0x3f800000 ;  /* 0x3f80000000307802 */ /* 0x000fe40000000f00 */
[----:B------:R-:W-:Y:S02]  /*0510*/  MOV R3, 0x3f800000 ;  /* 0x3f80000000037802 */ /* 0x000fe40000000f00 */
[----:B------:R-:W-:Y:S02]  /*0520*/  MOV R2, 0x3f800000 ;  /* 0x3f80000000027802 */ /* 0x000fe40000000f00 */
[----:B------:R-:W-:Y:S02]  /*0530*/  MOV R63, RZ ;  /* 0x000000ff003f7202 */ /* 0x000fe40000000f00 */
[----:B------:R-:W-:-:S02]  /*0540*/  MOV R8, RZ ;  /* 0x000000ff00087202 */ /* 0x000fc40000000f00 */
[----:B------:R-:W-:Y:S02]  /*0550*/  MOV R71, RZ ;  /* 0x000000ff00477202 */ /* 0x000fe40000000f00 */
[----:B------:R-:W-:Y:S02]  /*0560*/  MOV R73, RZ ;  /* 0x000000ff00497202 */ /* 0x000fe40000000f00 */
[----:B------:R-:W-:Y:S02]  /*0570*/  P2R R10, PR, RZ, 0x10 ;  /* 0x00000010ff0a7803 */ /* 0x000fe40000000000 */
[----:B--2---:R-:W-:Y:S02]  /*0580*/  SEL R9, R4, RZ, P0 ;  /* 0x000000ff04097207 */ /* 0x004fe40000000000 */
[----:B------:R-:W-:Y:S02]  /*0590*/  SEL R59, R5, RZ, P0 ;  /* 0x000000ff053b7207 */ /* 0x000fe40000000000 */
[----:B------:R-:W-:Y:S01]  /*05a0*/  SEL R57, R6, RZ, P0 ;  /* 0x000000ff06397207 */ /* 0x000fe20000000000 */
[----:B------:R-:W-:Y:S01]  /*05b0*/  HADD2.F32 R60, -RZ, R9.H1_H1 ;  /* 0x30000009ff3c7230 */ /* 0x000fe20000004100 */
[----:B------:R-:W-:Y:S01]  /*05c0*/  SEL R55, R7, RZ, P0 ;  /* 0x000000ff07377207 */ /* 0x000fe20000000000 */
[----:B------:R-:W-:Y:S01]  /*05d0*/  HADD2.F32 R58, -RZ, R59.H1_H1 ;  /* 0x3000003bff3a7230 */ /* 0x000fe20000004100 */
[----:B------:R-:W-:Y:S01]  /*05e0*/  CS2R R4, SRZ ;  /* 0x0000000000047805 */ /* 0x000fe2000001ff00 */
[----:B------:R-:W-:Y:S01]  /*05f0*/  HADD2.F32 R56, -RZ, R57.H1_H1 ;  /* 0x30000039ff387230 */ /* 0x000fe20000004100 */
[----:B------:R-:W-:Y:S01]  /*0600*/  CS2R R6, SRZ ;  /* 0x0000000000067805 */ /* 0x000fe2000001ff00 */
[----:B------:R-:W-:-:S02]  /*0610*/  HADD2.F32 R54, -RZ, R55.H1_H1 ;  /* 0x30000037ff367230 */ /* 0x000fc40000004100 */
[----:B------:R-:W-:Y:S02]  /*0620*/  HADD2.F32 R55, -RZ, R55.H0_H0 ;  /* 0x20000037ff377230 */ /* 0x000fe40000004100 */
[----:B------:R-:W-:Y:S02]  /*0630*/  HADD2.F32 R57, -RZ, R57.H0_H0 ;  /* 0x20000039ff397230 */ /* 0x000fe40000004100 */
[----:B------:R-:W-:Y:S02]  /*0640*/  HADD2.F32 R59, -RZ, R59.H0_H0 ;  /* 0x2000003bff3b7230 */ /* 0x000fe40000004100 */
[----:B------:R-:W-:Y:S01]  /*0650*/  HADD2.F32 R9, -RZ, R9.H0_H0 ;  /* 0x20000009ff097230 */ /* 0x000fe20000004100 */
[----:B------:R-:W-:Y:S05]  /*0660*/  @!P3 BRA `(.L_x_2) ;  /* 0x000007c00000b947 */ /* 0x000fea0003800000 */
[----:B------:R-:W-:Y:S01]  /*0670*/  FADD R53, R38, 1 ;  /* 0x3f80000026357421 */ /* 0x000fe20000000000 */
[----:B------:R-:W-:Y:S01]  /*0680*/  FADD R52, R37, 1 ;  /* 0x3f80000025347421 */ /* 0x000fe20000000000 */
[----:B------:R-:W-:Y:S01]  /*0690*/  FADD R51, R40, 1 ;  /* 0x3f80000028337421 */ /* 0x000fe20000000000 */
[----:B------:R-:W-:Y:S01]  /*06a0*/  FADD R50, R39, 1 ;  /* 0x3f80000027327421 */ /* 0x000fe20000000000 */
[----:B------:R-:W-:Y:S01]  /*06b0*/  FADD R49, R42, 1 ;  /* 0x3f8000002a317421 */ /* 0x000fe20000000000 */
[----:B------:R-:W-:Y:S01]  /*06c0*/  FADD R48, R41, 1 ;  /* 0x3f80000029307421 */ /* 0x000fe20000000000 */
[----:B------:R-:W-:Y:S01]  /*06d0*/  FADD R3, R44, 1 ;  /* 0x3f8000002c037421 */ /* 0x000fe20000000000 */
[----:B------:R-:W-:Y:S01]  /*06e0*/  FADD R2, R43, 1 ;  /* 0x3f8000002b027421 */ /* 0x000fe20000000000 */
[----:B------:R-:W-:Y:S06]  /*06f0*/  BAR.SYNC 0x0 ;  /* 0x0000000000007b1d */ /* 0x000fec0000000000 */
[----:B------:R-:W-:Y:S01]  /*0700*/  STS [R27.X4], R53 ;  /* 0x000000351b007388 */ /* 0x000fe20000004800 */
[----:B------:R-:W-:Y:S01]  /*0710*/  FADD R63, R9, -R26 ;  /* 0x8000001a093f7221 */ /* 0x000fe20000000000 */
[----:B------:R-:W-:Y:S01]  /*0720*/  FADD R64, R60, -R25 ;  /* 0x800000193c407221 */ /* 0x000fe20000000000 */
[----:B------:R-:W-:Y:S01]  /*0730*/  FADD R69, R59, -R24 ;  /* 0x800000183b457221 */ /* 0x000fe20000000000 */
[----:B------:R-:W-:Y:S01]  /*0740*/  STS [R27.X4+0x400], R52 ;  /* 0x000400341b007388 */ /* 0x000fe20000004800 */
[----:B------:R-:W-:Y:S01]  /*0750*/  FMUL R8, R63, 0.25 ;  /* 0x3e8000003f087820 */ /* 0x000fe20000400000 */
[----:B------:R-:W-:Y:S01]  /*0760*/  FMUL R11, R64, 0.25 ;  /* 0x3e800000400b7820 */ /* 0x000fe20000400000 */
[----:B------:R-:W-:Y:S01]  /*0770*/  FMUL R10, R69, 0.25 ;  /* 0x3e800000450a7820 */ /* 0x000fe20000400000 */
[----:B------:R-:W-:Y:S01]  /*0780*/  STS [R27.X4+0x800], R51 ;  /* 0x000800331b007388 */ /* 0x000fe20000004800 */
[----:B------:R-:W-:Y:S01]  /*0790*/  FADD R66, R58, -R23 ;  /* 0x800000173a427221 */ /* 0x000fe20000000000 */
[----:B------:R-:W-:Y:S01]  /*07a0*/  FADD R71, R55, -R20 ;  /* 0x8000001437477221 */ /* 0x000fe20000000000 */
[----:B------:R-:W-:Y:S01]  /*07b0*/  FADD R73, R54, -R19 ;  /* 0x8000001336497221 */ /* 0x000fe20000000000 */
[----:B------:R-:W-:Y:S01]  /*07c0*/  STS [R27.X4+0xc00], R50 ;  /* 0x000c00321b007388 */ /* 0x000fe20000004800 */
[----:B------:R-:W-:-:S03]  /*07d0*/  FMUL R65, R66, 0.25 ;  /* 0x3e80000042417820 */ /* 0x000fc60000400000 */
[----:B------:R-:W-:Y:S04]  /*07e0*/  STS [R27.X4+0x1000], R49 ;  /* 0x001000311b007388 */ /* 0x000fe80000004800 */
[----:B------:R-:W-:Y:S04]  /*07f0*/  STS [R27.X4+0x1400], R48 ;  /* 0x001400301b007388 */ /* 0x000fe80000004800 */
[----:B------:R-:W-:Y:S04]  /*0800*/  STS [R27.X4+0x1800], R3 ;  /* 0x001800031b007388 */ /* 0x000fe80000004800 */
[----:B------:R-:W-:Y:S04]  /*0810*/  STS [R27.X4+0x1c00], R2 ;  /* 0x001c00021b007388 */ /* 0x000fe80000004800 */
[----:B------:R-:W-:Y:S06]  /*0820*/  BAR.SYNC 0x0 ;  /* 0x0000000000007b1d */ /* 0x000fec0000000000 */
[----:B------:R-:W0:Y:S02]  /*0830*/  LDS.128 R4, [R45] ;  /* 0x000000002d047984 */ /* 0x000e240000000c00 */
[----:B0-----:R-:W-:-:S02]  /*0840*/  FSETP.GT.AND P3, PT, |R4|, 8.50705917302346158658e+37, PT ;  /* 0x7e8000000400780b */ /* 0x001fc40003f64200 */
[----:B------:R-:W-:Y:S02]  /*0850*/  FSETP.GEU.AND P5, PT, |R4|, 1.175494350822287508e-38, PT ;  /* 0x008000000400780b */ /* 0x000fe40003fae200 */
[----:B------:R-:W-:Y:S02]  /*0860*/  FSEL R8, R8, R63, P3 ;  /* 0x0000003f08087208 */ /* 0x000fe40001800000 */
[----:B------:R-:W-:Y:S02]  /*0870*/  FSETP.GT.AND P6, PT, |R6|, 8.50705917302346158658e+37, PT ;  /* 0x7e8000000600780b */ /* 0x000fe40003fc4200 */
[----:B------:R-:W-:Y:S02]  /*0880*/  FSETP.GEU.AND P4, PT, |R5|, 1.175494350822287508e-38, PT ;  /* 0x008000000500780b */ /* 0x000fe40003f8e200 */
[----:B------:R-:W-:-:S03]  /*0890*/  FSEL R10, R10, R69, P6 ;  /* 0x000000450a0a7208 */ /* 0x000fc60003000000 */
[----:B------:R-:W-:Y:S01]  /*08a0*/  @P3 FMUL R4, R4, 0.25 ;  /* 0x3e80000004043820 */ /* 0x000fe20000400000 */
[----:B------:R-:W-:Y:S01]  /*08b0*/  FSETP.GT.AND P3, PT, |R5|, 8.50705917302346158658e+37, PT ;  /* 0x7e8000000500780b */ /* 0x000fe20003f64200 */
[----:B------:R-:W-:Y:S02]  /*08c0*/  @!P5 FMUL R8, R8, 16777216 ;  /* 0x4b8000000808d820 */ /* 0x000fe40000400000 */
[----:B------:R-:W-:Y:S01]  /*08d0*/  @!P5 FMUL R4, R4, 16777216 ;  /* 0x4b8000000404d820 */ /* 0x000fe20000400000 */
[----:B------:R-:W-:Y:S02]  /*08e0*/  FSETP.GT.AND P5, PT, |R7|, 8.50705917302346158658e+37, PT ;  /* 0x7e8000000700780b */ /* 0x000fe40003fa4200 */
[----:B------:R-:W-:Y:S01]  /*08f0*/  FSEL R11, R11, R64, P3 ;  /* 0x000000400b0b7208 */ /* 0x000fe20001800000 */
[----:B------:R-:W0:Y:S01]  /*0900*/  MUFU.RCP R61, R4 ;  /* 0x00000004003d7308 */ /* 0x000e220000001000 */
[----:B------:R-:W-:-:S03]  /*0910*/  FSEL R68, R65, R66, P5 ;  /* 0x0000004241447208 */ /* 0x000fc60002800000 */
[----:B------:R-:W-:Y:S02]  /*0920*/  @!P4 FMUL R11, R11, 16777216 ;  /* 0x4b8000000b0bc820 */ /* 0x000fe40000400000 */
[----:B------:R-:W-:Y:S01]  /*0930*/  @P3 FMUL R5, R5, 0.25 ;  /* 0x3e80000005053820 */ /* 0x000fe20000400000 */
[C---:B------:R-:W-:Y:S01]  /*0940*/  FSETP.GEU.AND P3, PT, |R6|.reuse, 1.175494350822287508e-38, PT ;  /* 0x008000000600780b */ /* 0x040fe20003f6e200 */
[----:B------:R-:W-:Y:S01]  /*0950*/  @P6 FMUL R6, R6, 0.25 ;  /* 0x3e80000006066820 */ /* 0x000fe20000400000 */
[C---:B------:R-:W-:Y:S01]  /*0960*/  FSETP.GEU.AND P6, PT, |R7|.reuse, 1.175494350822287508e-38, PT ;  /* 0x008000000700780b */ /* 0x040fe20003fce200 */
[----:B------:R-:W-:Y:S01]  /*0970*/  @P5 FMUL R7, R7, 0.25 ;  /* 0x3e80000007075820 */ /* 0x000fe20000400000 */
[----:B------:R-:W-:-:S04]  /*0980*/  @!P4 FMUL R5, R5, 16777216 ;  /* 0x4b8000000505c820 */ /* 0x000fc80000400000 */
[----:B------:R-:W1:Y:S01]  /*0990*/  MUFU.RCP R4, R5 ;  /* 0x0000000500047308 */ /* 0x000e620000001000 */
[----:B0-----:R-:W-:-:S04]  /*09a0*/  FFMA R61, R61, R8, R26 ;  /* 0x000000083d3d7223 */ /* 0x001fc8000000001a */
[----:B------:R-:W-:Y:S01]  /*09b0*/  @!P3 FMUL R6, R6, 16777216 ;  /* 0x4b8000000606b820 */ /* 0x000fe20000400000 */
[----:B------:R-:W-:Y:S01]  /*09c0*/  @!P3 FMUL R10, R10, 16777216 ;  /* 0x4b8000000a0ab820 */ /* 0x000fe20000400000 */
[----:B------:R-:W-:Y:S01]  /*09d0*/  @!P6 FMUL R7, R7, 16777216 ;  /* 0x4b8000000707e820 */ /* 0x000fe20000400000 */
[----:B------:R-:W-:Y:S01]  /*09e0*/  @!P6 FMUL R68, R68, 16777216 ;  /* 0x4b8000004444e820 */ /* 0x000fe20000400000 */
[----:B------:R-:W0:Y:S01]  /*09f0*/  MUFU.RCP R65, R6 ;  /* 0x0000000600417308 */ /* 0x000e220000001000 */
[----:B-1----:R-:W-:-:S07]  /*0a00*/  FFMA R67, R4, R11, R25 ;  /* 0x0000000b04437223 */ /* 0x002fce0000000019 */
[----:B------:R1:W2:Y:S01]  /*0a10*/  MUFU.RCP R8, R7 ;  /* 0x0000000700087308 */ /* 0x0002a20000001000 */
[----:B------:R-:W-:-:S04]  /*0a20*/  FADD R4, R9, -R61 ;  /* 0x8000003d09047221 */ /* 0x000fc80000000000 */
[----:B------:R-:W-:Y:S01]  /*0a30*/  FFMA R63, R63, R4, R18 ;  /* 0x000000043f3f7223 */ /* 0x000fe20000000012 */
[----:B------:R-:W-:Y:S01]  /*0a40*/  FADD R4, R60, -R67 ;  /* 0x800000433c047221 */ /* 0x000fe20000000000 */
[----:B------:R-:W-:Y:S01]  /*0a50*/  MOV R60, R67 ;  /* 0x00000043003c7202 */ /* 0x000fe20000000f00 */
[----:B0-----:R-:W-:Y:S01]  /*0a60*/  FFMA R62, R65, R10, R24 ;  /* 0x0000000a413e7223 */ /* 0x001fe20000000018 */
[----:B-1----:R-:W-:Y:S01]  /*0a70*/  FADD R7, R57, -R22 ;  /* 0x8000001639077221 */ /* 0x002fe20000000000 */
[----:B------:R-:W-:Y:S02]  /*0a80*/  FFMA R4, R64, R4, R17 ;  /* 0x0000000440047223 */ /* 0x000fe40000000011 */
[----:B------:R-:W-:Y:S01]  /*0a90*/  FADD R59, R59, -R62 ;  /* 0x8000003e3b3b7221 */ /* 0x000fe20000000000 */
[----:B------:R-:W-:Y:S01]  /*0aa0*/  FMUL R6, R7, 0.25 ;  /* 0x3e80000007067820 */ /* 0x000fe20000400000 */
[----:B--2---:R-:W-:Y:S02]  /*0ab0*/  FFMA R65, R8, R68, R23 ;  /* 0x0000004408417223 */ /* 0x004fe40000000017 */
[----:B------:R-:W-:Y:S01]  /*0ac0*/  FFMA R5, R69, R59, R16 ;  /* 0x0000003b45057223 */ /* 0x000fe20000000010 */
[----:B------:R-:W0:Y:S02]  /*0ad0*/  LDS.128 R8, [R45+0x10] ;  /* 0x000010002d087984 */ /* 0x000e240000000c00 */
[----:B0-----:R-:W-:-:S02]  /*0ae0*/  FSETP.GT.AND P3, PT, |R8|, 8.50705917302346158658e+37, PT ;  /* 0x7e8000000800780b */ /* 0x001fc40003f64200 */
[----:B------:R-:W-:Y:S02]  /*0af0*/  FSETP.GEU.AND P4, PT, |R8|, 1.175494350822287508e-38, PT ;  /* 0x008000000800780b */ /* 0x000fe40003f8e200 */
[----:B------:R-:W-:Y:S01]  /*0b00*/  FSEL R64, R6, R7, P3 ;  /* 0x0000000706407208 */ /* 0x000fe20001800000 */
[----:B------:R-:W-:Y:S01]  /*0b10*/  FADD R6, R58, -R65 ;  /* 0x800000413a067221 */ /* 0x000fe20000000000 */
[----:B------:R-:W-:-:S03]  /*0b20*/  FADD R58, R56, -R21 ;  /* 0x80000015383a7221 */ /* 0x000fc60000000000 */
[----:B------:R-:W-:-:S04]  /*0b30*/  FFMA R6, R66, R6, R15 ;  /* 0x0000000642067223 */ /* 0x000fc8000000000f */
[----:B------:R-:W-:Y:S01]  /*0b40*/  @P3 FMUL R8, R8, 0.25 ;  /* 0x3e80000008083820 */ /* 0x000fe20000400000 */
[C---:B------:R-:W-:Y:S01]  /*0b50*/  FSETP.GT.AND P3, PT, |R9|.reuse, 8.50705917302346158658e+37, PT ;  /* 0x7e8000000900780b */ /* 0x040fe20003f64200 */
[----:B------:R-:W-:Y:S02]  /*0b60*/  @!P4 FMUL R64, R64, 16777216 ;  /* 0x4b8000004040c820 */ /* 0x000fe40000400000 */
[----:B------:R-:W-:Y:S01]  /*0b70*/  @!P4 FMUL R8, R8, 16777216 ;  /* 0x4b8000000808c820 */ /* 0x000fe20000400000 */
[----:B------:R-:W-:-:S03]  /*0b80*/  FSETP.GEU.AND P4, PT, |R9|, 1.175494350822287508e-38, PT ;  /* 0x008000000900780b */ /* 0x000fc60003f8e200 */
[----:B------:R-:W0:Y:S06]  /*0b90*/  MUFU.RCP R59, R8 ;  /* 0x00000008003b7308 */ /* 0x000e2c0000001000 */
[----:B------:R-:W-:-:S04]  /*0ba0*/  @P3 FMUL R9, R9, 0.25 ;  /* 0x3e80000009093820 */ /* 0x000fc80000400000 */
[----:B------:R-:W-:-:S04]  /*0bb0*/  @!P4 FMUL R9, R9, 16777216 ;  /* 0x4b8000000909c820 */ /* 0x000fc80000400000 */
[----:B------:R-:W1:Y:S01]  /*0bc0*/  MUFU.RCP R8, R9 ;  /* 0x0000000900087308 */ /* 0x000e620000001000 */
[----:B0-----:R-:W-:Y:S01]  /*0bd0*/  FFMA R64, R59, R64, R22 ;  /* 0x000000403b407223 */ /* 0x001fe20000000016 */
[----:B------:R-:W-:-:S03]  /*0be0*/  FMUL R59, R58, 0.25 ;  /* 0x3e8000003a3b7820 */ /* 0x000fc60000400000 */
[----:B------:R-:W-:Y:S02]  /*0bf0*/  FADD R57, R57, -R64 ;  /* 0x8000004039397221 */ /* 0x000fe40000000000 */
[----:B------:R-:W-:Y:S02]  /*0c00*/  FSEL R59, R59, R58, P3 ;  /* 0x0000003a3b3b7208 */ /* 0x000fe40001800000 */
[C---:B------:R-:W-:Y:S01]  /*0c10*/  FSETP.GT.AND P3, PT, |R10|.reuse, 8.50705917302346158658e+37, PT ;  /* 0x7e8000000a00780b */ /* 0x040fe20003f64200 */
[----:B------:R-:W-:Y:S01]  /*0c20*/  FFMA R7, R7, R57, R14 ;  /* 0x0000003907077223 */ /* 0x000fe2000000000e */
[----:B------:R-:W-:Y:S01]  /*0c30*/  MOV R57, R64 ;  /* 0x0000004000397202 */ /* 0x000fe20000000f00 */
[----:B------:R-:W-:Y:S01]  /*0c40*/  @!P4 FMUL R59, R59, 16777216 ;  /* 0x4b8000003b3bc820 */ /* 0x000fe20000400000 */
[----:B------:R-:W-:-:S03]  /*0c50*/  FSETP.GEU.AND P4, PT, |R10|, 1.175494350822287508e-38, PT ;  /* 0x008000000a00780b */ /* 0x000fc60003f8e200 */
[----:B-1----:R-:W-:Y:S01]  /*0c60*/  FFMA R69, R8, R59, R21 ;  /* 0x0000003b08457223 */ /* 0x002fe20000000015 */
[----:B------:R-:W-:Y:S01]  /*0c70*/  FMUL R8, R71, 0.25 ;  /* 0x3e80000047087820 */ /* 0x000fe20000400000 */
[----:B------:R-:W-:Y:S02]  /*0c80*/  MOV R59, R62 ;  /* 0x0000003e003b7202 */ /* 0x000fe40000000f00 */
[----:B------:R-:W-:Y:S02]  /*0c90*/  FADD R56, R56, -R69 ;  /* 0x8000004538387221 */ /* 0x000fe40000000000 */
[----:B------:R-:W-:Y:S01]  /*0ca0*/  @P3 FMUL R10, R10, 0.25 ;  /* 0x3e8000000a0a3820 */ /* 0x000fe20000400000 */
[----:B------:R-:W-:Y:S02]  /*0cb0*/  FSEL R8, R8, R71, P3 ;  /* 0x0000004708087208 */ /* 0x000fe40001800000 */
[----:B------:R-:W-:Y:S01]  /*0cc0*/  FSETP.GT.AND P3, PT, |R11|, 8.50705917302346158658e+37, PT ;  /* 0x7e8000000b00780b */ /* 0x000fe20003f64200 */
[----:B------:R-:W-:-:S02]  /*0cd0*/  @!P4 FMUL R10, R10, 16777216 ;  /* 0x4b8000000a0ac820 */ /* 0x000fc40000400000 */
[----:B------:R-:W-:Y:S01]  /*0ce0*/  @!P4 FMUL R8, R8, 16777216 ;  /* 0x4b8000000808c820 */ /* 0x000fe20000400000 */
[C---:B------:R-:W-:Y:S01]  /*0cf0*/  FSETP.GEU.AND P4, PT, |R11|.reuse, 1.175494350822287508e-38, PT ;  /* 0x008000000b00780b */ /* 0x040fe20003f8e200 */
[----:B------:R-:W0:Y:S08]  /*0d00*/  MUFU.RCP R9, R10 ;  /* 0x0000000a00097308 */ /* 0x000e300000001000 */
[----:B------:R-:W-:-:S04]  /*0d10*/  @P3 FMUL R11, R11, 0.25 ;  /* 0x3e8000000b0b3820 */ /* 0x000fc80000400000 */
[----:B------:R-:W-:Y:S01]  /*0d20*/  @!P4 FMUL R11, R11, 16777216 ;  /* 0x4b8000000b0bc820 */ /* 0x000fe20000400000 */
[----:B0-----:R-:W-:-:S03]  /*0d30*/  FFMA R66, R9, R8, R20 ;  /* 0x0000000809427223 */ /* 0x001fc60000000014 */
[----:B------:R-:W0:Y:S01]  /*0d40*/  MUFU.RCP R10, R11 ;  /* 0x0000000b000a7308 */ /* 0x000e220000001000 */
[----:B------:R-:W-:Y:S01]  /*0d50*/  FFMA R8, R58, R56, R13 ;  /* 0x000000383a087223 */ /* 0x000fe2000000000d */
[----:B------:R-:W-:Y:S01]  /*0d60*/  FMUL R56, R73, 0.25 ;  /* 0x3e80000049387820 */ /* 0x000fe20000400000 */
[----:B------:R-:W-:-:S04]  /*0d70*/  MOV R58, R65 ;  /* 0x00000041003a7202 */ /* 0x000fc80000000f00 */
[----:B------:R-:W-:-:S05]  /*0d80*/  FSEL R56, R56, R73, P3 ;  /* 0x0000004938387208 */ /* 0x000fca0001800000 */
[----:B------:R-:W-:-:S04]  /*0d90*/  @!P4 FMUL R56, R56, 16777216 ;  /* 0x4b8000003838c820 */ /* 0x000fc80000400000 */
[----:B0-----:R-:W-:Y:S01]  /*0da0*/  FFMA R75, R10, R56, R19 ;  /* 0x000000380a4b7223 */ /* 0x001fe20000000013 */
[----:B------:R-:W-:Y:S01]  /*0db0*/  FADD R10, R55, -R66 ;  /* 0x80000042370a7221 */ /* 0x000fe20000000000 */
[----:B------:R-:W-:Y:S02]  /*0dc0*/  MOV R56, R69 ;  /* 0x0000004500387202 */ /* 0x000fe40000000f00 */
[----:B------:R-:W-:Y:S01]  /*0dd0*/  FADD R9, R54, -R75 ;  /* 0x8000004b36097221 */ /* 0x000fe20000000000 */
[----:B------:R-:W-:Y:S01]  /*0de0*/  FFMA R71, R71, R10, R12 ;  /* 0x0000000a47477223 */ /* 0x000fe2000000000c */
[----:B------:R-:W-:Y:S02]  /*0df0*/  MOV R55, R66 ;  /* 0x0000004200377202 */ /* 0x000fe40000000f00 */
[----:B------:R-:W-:Y:S01]  /*0e00*/  FFMA R73, R73, R9, R0 ;  /* 0x0000000949497223 */ /* 0x000fe20000000000 */
[----:B------:R-:W-:Y:S02]  /*0e10*/  MOV R9, R61 ;  /* 0x0000003d00097202 */ /* 0x000fe40000000f00 */
[----:B------:R-:W-:-:S02]  /*0e20*/  MOV R54, R75 ;  /* 0x0000004b00367202 */ /* 0x000fc40000000f00 */
.L_x_2:
[----:B------:R-:W-:Y:S02]  /*0e30*/  FSEL R17, R4, R17, P0 ;  /* 0x0000001104117208 */ /* 0x000fe40000000000 */
[----:B------:R-:W-:-:S02]  /*0e40*/  PLOP3.LUT P4, PT, PT, PT, UP0, 0x40, 0x0 ;  /* 0x000000000000781c */ /* 0x000fc40003f8e808 */
[----:B------:R-:W-:Y:S02]  /*0e50*/  LOP3.LUT R4, R46, 0xff, R28, 0xf8, !PT ;  /* 0x000000ff2e047812 */ /* 0x000fe400078ef81c */
[----:B------:R-:W-:Y:S02]  /*0e60*/  FSEL R26, R9, R26, P0 ;  /* 0x0000001a091a7208 */ /* 0x000fe40000000000 */
[----:B------:R-:W-:Y:S02]  /*0e70*/  FSEL R25, R60, R25, P0 ;  /* 0x000000193c197208 */ /* 0x000fe40000000000 */
[----:B------:R-:W-:Y:S02]  /*0e80*/  FSEL R24, R59, R24, P0 ;  /* 0x000000183b187208 */ /* 0x000fe40000000000 */
[----:B------:R-:W-:Y:S02]  /*0e90*/  FSEL R23, R58, R23, P0 ;  /* 0x000000173a177208 */ /* 0x000fe40000000000 */
[----:B------:R-:W-:-:S02]  /*0ea0*/  FSEL R22, R57, R22, P0 ;  /* 0x0000001639167208 */ /* 0x000fc40000000000 */
[----:B------:R-:W-:Y:S02]  /*0eb0*/  FSEL R21, R56, R21, P0 ;  /* 0x0000001538157208 */ /* 0x000fe40000000000 */
        /* <DEDUP_REMOVED lines=9> */
[----:B------:R-:W-:Y:S02]  /*0f50*/  ISETP.LT.AND P0, PT, R4, c[0x0][0x184], P4 ;  /* 0x0000610004007a0c */ /* 0x000fe40002701270 */
[----:B------:R-:W-:-:S02]  /*0f60*/  PLOP3.LUT P3, PT, PT, PT, UP0, 0x40, 0x0 ;  /* 0x000000000000781c */ /* 0x000fc40003f6e808 */
[--C-:B------:R-:W-:Y:S02]  /*0f70*/  LOP3.LUT R4, R46, 0x100, R27.reuse, 0xfe, !PT ;  /* 0x000001002e047812 */ /* 0x100fe400078efe1b */
[----:B------:R-:W-:Y:S02]  /*0f80*/  FSEL R38, R53, R38, P0 ;  /* 0x0000002635267208 */ /* 0x000fe40000000000 */
[----:B------:R-:W-:Y:S02]  /*0f90*/  ISETP.LT.AND P0, PT, R4, c[0x0][0x184], P3 ;  /* 0x0000610004007a0c */ /* 0x000fe40001f01270 */
[C-C-:B------:R-:W-:Y:S02]  /*0fa0*/  LOP3.LUT R4, R46.reuse, 0x200, R27.reuse, 0xfe, !PT ;  /* 0x000002002e047812 */ /* 0x140fe400078efe1b */
[----:B------:R-:W-:Y:S02]  /*0fb0*/  LOP3.LUT R5, R46, 0x300, R27, 0xfe, !PT ;  /* 0x000003002e057812 */ /* 0x000fe400078efe1b */
[----:B------:R-:W-:-:S02]  /*0fc0*/  PLOP3.LUT P3, PT, PT, PT, UP0, 0x40, 0x0 ;  /* 0x000000000000781c */ /* 0x000fc40003f6e808 */
[----:B------:R-:W-:Y:S02]  /*0fd0*/  PLOP3.LUT P4, PT, PT, PT, UP0, 0x40, 0x0 ;  /* 0x000000000000781c */ /* 0x000fe40003f8e808 */
[----:B------:R-:W-:Y:S02]  /*0fe0*/  PLOP3.LUT P5, PT, PT, PT, UP0, 0x40, 0x0 ;  /* 0x000000000000781c */ /* 0x000fe40003fae808 */
[----:B------:R-:W-:Y:S02]  /*0ff0*/  LOP3.LUT R6, R46, 0x400, R27, 0xfe, !PT ;  /* 0x000004002e067812 */ /* 0x000fe400078efe1b */
[----:B------:R-:W-:Y:S02]  /*1000*/  ISETP.LT.AND P3, PT, R4, c[0x0][0x184], P3 ;  /* 0x0000610004007a0c */ /* 0x000fe40001f61270 */
[----:B------:R-:W-:Y:S02]  /*1010*/  ISETP.LT.AND P4, PT, R5, c[0x0][0x184], P4 ;  /* 0x0000610005007a0c */ /* 0x000fe40002781270 */
[----:B------:R-:W-:-:S02]  /*1020*/  ISETP.LT.AND P5, PT, R6, c[0x0][0x184], P5 ;  /* 0x0000610006007a0c */ /* 0x000fc40002fa1270 */
[C-C-:B------:R-:W-:Y:S02]  /*1030*/  LOP3.LUT R4, R46.reuse, 0x500, R27.reuse, 0xfe, !PT ;  /* 0x000005002e047812 */ /* 0x140fe400078efe1b */
[C-C-:B------:R-:W-:Y:S02]  /*1040*/  LOP3.LUT R5, R46.reuse, 0x600, R27.reuse, 0xfe, !PT ;  /* 0x000006002e057812 */ /* 0x140fe400078efe1b */
[C---:B------:R-:W-:Y:S02]  /*1050*/  LOP3.LUT R6, R46.reuse, 0x700, R27, 0xfe, !PT ;  /* 0x000007002e067812 */ /* 0x040fe400078efe1b */
[----:B------:R-:W-:Y:S02]  /*1060*/  IADD3 R46, R46, 0x800, RZ ;  /* 0x000008002e2e7810 */ /* 0x000fe40007ffe0ff */
[----:B------:R-:W-:Y:S02]  /*1070*/  FSEL R37, R52, R37, P0 ;  /* 0x0000002534257208 */ /* 0x000fe40000000000 */
[----:B------:R-:W-:-:S02]  /*1080*/  ISETP.GE.AND P0, PT, R46, c[0x0][0x184], PT ;  /* 0x000061002e007a0c */ /* 0x000fc40003f06270 */
[----:B------:R-:W-:Y:S02]  /*1090*/  PLOP3.LUT P6, PT, PT, PT, UP0, 0x40, 0x0 ;  /* 0x000000000000781c */ /* 0x000fe40003fce808 */
[----:B------:R-:W-:Y:S02]  /*10a0*/  ISETP.LT.AND P1, PT, R5, c[0x0][0x184], P1 ;  /* 0x0000610005007a0c */ /* 0x000fe40000f21270 */
[----:B------:R-:W-:Y:S02]  /*10b0*/  ISETP.LT.AND P6, PT, R4, c[0x0][0x184], P6 ;  /* 0x0000610004007a0c */ /* 0x000fe400037c1270 */
[----:B------:R-:W-:Y:S02]  /*10c0*/  ISETP.LT.AND P2, PT, R6, c[0x0][0x184], P2 ;  /* 0x0000610006007a0c */ /* 0x000fe40001741270 */
[----:B------:R-:W-:Y:S02]  /*10d0*/  FSEL R40, R51, R40, P3 ;  /* 0x0000002833287208 */ /* 0x000fe40001800000 */
[----:B------:R-:W-:-:S02]  /*10e0*/  FSEL R39, R50, R39, P4 ;  /* 0x0000002732277208 */ /* 0x000fc40002000000 */
[----:B------:R-:W-:Y:S02]  /*10f0*/  FSEL R42, R49, R42, P5 ;  /* 0x0000002a312a7208 */ /* 0x000fe40002800000 */
[----:B------:R-:W-:Y:S02]  /*1100*/  FSEL R41, R48, R41, P6 ;  /* 0x0000002930297208 */ /* 0x000fe40003000000 */
[----:B------:R-:W-:Y:S02]  /*1110*/  FSEL R44, R3, R44, P1 ;  /* 0x0000002c032c7208 */ /* 0x000fe40000800000 */
[----:B------:R-:W-:Y:S01]  /*1120*/  FSEL R43, R2, R43, P2 ;  /* 0x0000002b022b7208 */ /* 0x000fe20001000000 */
[----:B------:R-:W-:Y:S05]  /*1130*/  @!P0 BRA `(.L_x_3) ;  /* 0xfffff20000008947 */ /* 0x000fea000383ffff */
.L_x_1:
[----:B------:R-:W-:Y:S06]  /*1140*/  BAR.SYNC 0x0 ;  /* 0x0000000000007b1d */ /* 0x000fec0000000000 */
[----:B------:R-:W-:Y:S01]  /*1150*/  STS [R27.X4], R38 ;  /* 0x000000261b007388 */ /* 0x000fe20000004800 */
[----:B------:R-:W-:Y:S01]  /*1160*/  FADD R25, -R26, R25 ;  /* 0x000000191a197221 */ /* 0x000fe20000000100 */
[----:B------:R-:W-:Y:S01]  /*1170*/  FADD R17, R18, R17 ;  /* 0x0000001112117221 */ /* 0x000fe20000000000 */
[----:B------:R-:W-:Y:S01]  /*1180*/  UMOV UR9, 0x4 ;  /* 0x0000000400097882 */ /* 0x000fe20000000000 */
[----:B------:R-:W-:Y:S01]  /*1190*/  STS [R30.X4], R37 ;  /* 0x000000251e007388 */ /* 0x000fe20000004800 */
[----:B------:R-:W-:-:S02]  /*11a0*/  ULDC.64 UR4, c[0x0][0x168] ;  /* 0x00005a0000047ab9 */ /* 0x000fc40000000a00 */
[----:B------:R-:W-:Y:S01]  /*11b0*/  UIMAD.WIDE UR4, UR8, UR9, UR4 ;  /* 0x00000009080472a5 */ /* 0x000fe2000f8e0204 */
[----:B------:R-:W-:Y:S01]  /*11c0*/  STS [R31.X4], R40 ;  /* 0x000000281f007388 */ /* 0x000fe20000004800 */
[----:B------:R-:W-:Y:S02]  /*11d0*/  ULDC.64 UR6, c[0x0][0x170] ;  /* 0x00005c0000067ab9 */ /* 0x000fe40000000a00 */
[----:B------:R-:W-:Y:S01]  /*11e0*/  UIMAD.WIDE UR6, UR8, UR9, UR6 ;  /* 0x00000009080672a5 */ /* 0x000fe2000f8e0206 */
[----:B------:R-:W-:Y:S04]  /*11f0*/  STS [R32.X4], R39 ;  /* 0x0000002720007388 */ /* 0x000fe80000004800 */
[----:B------:R-:W-:Y:S04]  /*1200*/  STS [R33.X4], R42 ;  /* 0x0000002a21007388 */ /* 0x000fe80000004800 */
[----:B------:R-:W-:Y:S04]  /*1210*/  STS [R34.X4], R41 ;  /* 0x0000002922007388 */ /* 0x000fe80000004800 */
[----:B------:R-:W-:Y:S04]  /*1220*/  STS [R35.X4], R44 ;  /* 0x0000002c23007388 */ /* 0x000fe80000004800 */
[----:B------:R-:W-:Y:S04]  /*1230*/  STS [R36.X4], R43 ;  /* 0x0000002b24007388 */ /* 0x000fe80000004800 */
[----:B------:R-:W-:Y:S06]  /*1240*/  BAR.SYNC 0x0 ;  /* 0x0000000000007b1d */ /* 0x000fec0000000000 */
[----:B------:R-:W0:Y:S02]  /*1250*/  LDS.128 R8, [R29.X4] ;  /* 0x000000001d087984 */ /* 0x000e240000004c00 */
[----:B0-----:R-:W-:-:S04]  /*1260*/  FADD R45, R8, R9 ;  /* 0x00000009082d7221 */ /* 0x001fc80000000000 */
[C---:B------:R-:W-:Y:S01]  /*1270*/  FMUL R4, R45.reuse, 0.25 ;  /* 0x3e8000002d047820 */ /* 0x040fe20000400000 */
[C---:B------:R-:W-:Y:S01]  /*1280*/  FSETP.GEU.AND P3, PT, |R45|.reuse, 1.175494350822287508e-38, PT ;  /* 0x008000002d00780b */ /* 0x040fe20003f6e200 */
[----:B------:R-:W-:Y:S01]  /*1290*/  FADD R32, R10, R45 ;  /* 0x0000002d0a207221 */ /* 0x000fe20000000000 */
[----:B------:R-:W-:-:S03]  /*12a0*/  FSETP.GT.AND P1, PT, |R45|, 8.50705917302346158658e+37, PT ;  /* 0x7e8000002d00780b */ /* 0x000fc60003f24200 */
[----:B------:R-:W-:Y:S01]  /*12b0*/  FMUL R31, R32, 0.25 ;  /* 0x3e800000201f7820 */ /* 0x000fe20000400000 */
[----:B------:R-:W-:Y:S01]  /*12c0*/  FSEL R30, R4, R45, P1 ;  /* 0x0000002d041e7208 */ /* 0x000fe20000800000 */
[----:B------:R-:W-:Y:S01]  /*12d0*/  FADD R3, R11, R32 ;  /* 0x000000200b037221 */ /* 0x000fe20000000000 */
[----:B------:R-:W0:Y:S04]  /*12e0*/  LDS.128 R4, [R29.X4+0x10] ;  /* 0x000010001d047984 */ /* 0x000e280000004c00 */
[----:B------:R-:W-:Y:S06]  /*12f0*/  BAR.SYNC 0x0 ;  /* 0x0000000000007b1d */ /* 0x000fec0000000000 */
[----:B------:R-:W-:Y:S01]  /*1300*/  FSETP.GEU.AND P4, PT, |R32|, 1.175494350822287508e-38, PT ;  /* 0x008000002000780b */ /* 0x000fe20003f8e200 */
[----:B------:R-:W-:Y:S01]  /*1310*/  @!P3 FMUL R30, R30, 16777216 ;  /* 0x4b8000001e1eb820 */ /* 0x000fe20000400000 */
[----:B------:R-:W-:Y:S01]  /*1320*/  FSETP.GT.AND P2, PT, |R32|, 8.50705917302346158658e+37, PT ;  /* 0x7e8000002000780b */ /* 0x000fe20003f44200 */
[----:B------:R-:W-:Y:S01]  /*1330*/  @P1 FMUL R9, R9, 0.25 ;  /* 0x3e80000009091820 */ /* 0x000fe20000400000 */
[C---:B------:R-:W-:Y:S01]  /*1340*/  FSETP.GEU.AND P0, PT, |R3|.reuse, 1.175494350822287508e-38, PT ;  /* 0x008000000300780b */ /* 0x040fe20003f0e200 */
[----:B------:R-:W-:Y:S01]  /*1350*/  FMUL R34, R3, 0.25 ;  /* 0x3e80000003227820 */ /* 0x000fe20000400000 */
[----:B------:R-:W-:Y:S01]  /*1360*/  FSEL R31, R31, R32, P2 ;  /* 0x000000201f1f7208 */ /* 0x000fe20001000000 */
[----:B------:R-:W1:Y:S01]  /*1370*/  MUFU.RCP R30, R30 ;  /* 0x0000001e001e7308 */ /* 0x000e620000001000 */
[----:B------:R-:W-:Y:S01]  /*1380*/  FSETP.GT.AND P1, PT, |R3|, 8.50705917302346158658e+37, PT ;  /* 0x7e8000000300780b */ /* 0x000fe20003f24200 */
[----:B------:R-:W-:Y:S01]  /*1390*/  @!P3 FMUL R9, R9, 16777216 ;  /* 0x4b8000000909b820 */ /* 0x000fe20000400000 */
[----:B------:R-:W-:-:S02]  /*13a0*/  FSETP.NEU.AND P3, PT, R45, RZ, PT ;  /* 0x000000ff2d00720b */ /* 0x000fc40003f6d000 */
[----:B------:R-:W-:Y:S01]  /*13b0*/  FSEL R34, R34, R3, P1 ;  /* 0x0000000322227208 */ /* 0x000fe20000800000 */
[----:B------:R-:W-:Y:S02]  /*13c0*/  @!P4 FMUL R31, R31, 16777216 ;  /* 0x4b8000001f1fc820 */ /* 0x000fe40000400000 */
[----:B------:R-:W-:Y:S02]  /*13d0*/  @P2 FMUL R10, R10, 0.25 ;  /* 0x3e8000000a0a2820 */ /* 0x000fe40000400000 */
[----:B------:R-:W-:Y:S02]  /*13e0*/  @!P0 FMUL R34, R34, 16777216 ;  /* 0x4b80000022228820 */ /* 0x000fe40000400000 */
[----:B------:R-:W2:Y:S01]  /*13f0*/  MUFU.RCP R31, R31 ;  /* 0x0000001f001f7308 */ /* 0x000ea20000001000 */
[----:B------:R-:W-:Y:S01]  /*1400*/  @!P4 FMUL R10, R10, 16777216 ;  /* 0x4b8000000a0ac820 */ /* 0x000fe20000400000 */
[----:B------:R-:W-:Y:S01]  /*1410*/  @P1 FMUL R11, R11, 0.25 ;  /* 0x3e8000000b0b1820 */ /* 0x000fe20000400000 */
[----:B------:R-:W-:Y:S01]  /*1420*/  FSETP.NEU.AND P1, PT, R32, RZ, PT ;  /* 0x000000ff2000720b */ /* 0x000fe20003f2d000 */
[----:B-1----:R-:W-:Y:S01]  /*1430*/  FMUL R30, R30, R9 ;  /* 0x000000091e1e7220 */ /* 0x002fe20000400000 */
[----:B------:R-:W-:Y:S01]  /*1440*/  FMUL R9, R25, R25 ;  /* 0x0000001919097220 */ /* 0x000fe20000400000 */
[----:B------:R-:W-:Y:S01]  /*1450*/  @!P0 FMUL R11, R11, 16777216 ;  /* 0x4b8000000b0b8820 */ /* 0x000fe20000400000 */
[----:B------:R-:W-:Y:S01]  /*1460*/  FSETP.NEU.AND P0, PT, R3, RZ, PT ;  /* 0x000000ff0300720b */ /* 0x000fe20003f0d000 */
[----:B------:R-:W1:Y:S01]  /*1470*/  MUFU.RCP R34, R34 ;  /* 0x0000002200227308 */ /* 0x000e620000001000 */
[----:B------:R-:W-:Y:S01]  /*1480*/  FSEL R30, R30, RZ, P3 ;  /* 0x000000ff1e1e7208 */ /* 0x000fe20001800000 */
[----:B------:R-:W-:-:S04]  /*1490*/  FMUL R9, R8, R9 ;  /* 0x0000000908097220 */ /* 0x000fc80000400000 */
[----:B------:R-:W-:Y:S01]  /*14a0*/  FFMA R25, R25, R30, R26 ;  /* 0x0000001e19197223 */ /* 0x000fe2000000001a */
[----:B------:R-:W-:Y:S01]  /*14b0*/  FFMA R9, R30, R9, R17 ;  /* 0x000000091e097223 */ /* 0x000fe20000000011 */
[----:B--2---:R-:W-:Y:S01]  /*14c0*/  FMUL R31, R31, R10 ;  /* 0x0000000a1f1f7220 */ /* 0x004fe20000400000 */
[----:B0-----:R-:W-:Y:S01]  /*14d0*/  FADD R10, R4, R3 ;  /* 0x00000003040a7221 */ /* 0x001fe20000000000 */
[----:B------:R-:W-:Y:S01]  /*14e0*/  FADD R24, -R25, R24 ;  /* 0x0000001819187221 */ /* 0x000fe20000000100 */
[----:B------:R-:W-:Y:S02]  /*14f0*/  FADD R16, R9, R16 ;  /* 0x0000001009107221 */ /* 0x000fe40000000000 */
[----:B------:R-:W-:Y:S01]  /*1500*/  FSEL R31, R31, RZ, P1 ;  /* 0x000000ff1f1f7208 */ /* 0x000fe20000800000 */
[----:B------:R-:W-:Y:S01]  /*1510*/  FMUL R8, R24, R24 ;  /* 0x0000001818087220 */ /* 0x000fe20000400000 */
[C---:B------:R-:W-:Y:S01]  /*1520*/  FSETP.GEU.AND P4, PT, |R10|.reuse, 1.175494350822287508e-38, PT ;  /* 0x008000000a00780b */ /* 0x040fe20003f8e200 */
[C---:B------:R-:W-:Y:S01]  /*1530*/  FMUL R9, R10.reuse, 0.25 ;  /* 0x3e8000000a097820 */ /* 0x040fe20000400000 */
[----:B------:R-:W-:Y:S01]  /*1540*/  FSETP.GT.AND P5, PT, |R10|, 8.50705917302346158658e+37, PT ;  /* 0x7e8000000a00780b */ /* 0x000fe20003fa4200 */
[----:B------:R-:W-:Y:S01]  /*1550*/  FMUL R8, R45, R8 ;  /* 0x000000082d087220 */ /* 0x000fe20000400000 */
[----:B------:R-:W-:Y:S01]  /*1560*/  FFMA R24, R24, R31, R25 ;  /* 0x0000001f18187223 */ /* 0x000fe20000000019 */
[----:B------:R-:W-:Y:S01]  /*1570*/  FADD R17, R5, R10 ;  /* 0x0000000a05117221 */ /* 0x000fe20000000000 */
[----:B-1----:R-:W-:Y:S01]  /*1580*/  FMUL R34, R34, R11 ;  /* 0x0000000b22227220 */ /* 0x002fe20000400000 */
[----:B------:R-:W-:Y:S01]  /*1590*/  FFMA R8, R31, R8, R16 ;  /* 0x000000081f087223 */ /* 0x000fe20000000010 */
[----:B------:R-:W-:Y:S01]  /*15a0*/  FADD R23, -R24, R23 ;  /* 0x0000001718177221 */ /* 0x000fe20000000100 */
[----:B------:R-:W-:Y:S01]  /*15b0*/  FSEL R11, R9, R10, P5 ;  /* 0x0000000a090b7208 */ /* 0x000fe20002800000 */
[C---:B------:R-:W-:Y:S01]  /*15c0*/  FMUL R16, R17.reuse, 0.25 ;  /* 0x3e80000011107820 */ /* 0x040fe20000400000 */
[----:B------:R-:W-:Y:S01]  /*15d0*/  FSETP.GEU.AND P1, PT, |R17|, 1.175494350822287508e-38, PT ;  /* 0x008000001100780b */ /* 0x000fe20003f2e200 */
[----:B------:R-:W-:Y:S01]  /*15e0*/  FADD R15, R8, R15 ;  /* 0x0000000f080f7221 */ /* 0x000fe20000000000 */
[----:B------:R-:W-:Y:S01]  /*15f0*/  FMUL R9, R23, R23 ;  /* 0x0000001717097220 */ /* 0x000fe20000400000 */
[----:B------:R-:W-:Y:S01]  /*1600*/  FADD R8, R6, R17 ;  /* 0x0000001106087221 */ /* 0x000fe20000000000 */
[----:B------:R-:W-:Y:S01]  /*1610*/  FSETP.GT.AND P2, PT, |R17|, 8.50705917302346158658e+37, PT ;  /* 0x7e8000001100780b */ /* 0x000fe20003f44200 */
[----:B------:R-:W-:Y:S01]  /*1620*/  @!P4 FMUL R11, R11, 16777216 ;  /* 0x4b8000000b0bc820 */ /* 0x000fe20000400000 */
[----:B------:R-:W-:Y:S01]  /*1630*/  FSEL R34, R34, RZ, P0 ;  /* 0x000000ff22227208 */ /* 0x000fe20000000000 */
[----:B------:R-:W-:Y:S01]  /*1640*/  FMUL R9, R32, R9 ;  /* 0x0000000920097220 */ /* 0x000fe20000400000 */
[----:B------:R-:W-:Y:S01]  /*1650*/  FSEL R16, R16, R17, P2 ;  /* 0x0000001110107208 */ /* 0x000fe20001000000 */
[C---:B------:R-:W-:Y:S01]  /*1660*/  FMUL R25, R8.reuse, 0.25 ;  /* 0x3e80000008197820 */ /* 0x040fe20000400000 */
[----:B------:R-:W-:Y:S01]  /*1670*/  FSETP.GEU.AND P0, PT, |R8|, 1.175494350822287508e-38, PT ;  /* 0x008000000800780b */ /* 0x000fe20003f0e200 */
[----:B------:R-:W0:Y:S01]  /*1680*/  MUFU.RCP R11, R11 ;  /* 0x0000000b000b7308 */ /* 0x000e220000001000 */
[----:B------:R-:W-:Y:S01]  /*1690*/  FFMA R15, R34, R9, R15 ;  /* 0x00000009220f7223 */ /* 0x000fe2000000000f */
[----:B------:R-:W-:Y:S01]  /*16a0*/  FADD R9, R7, R8 ;  /* 0x0000000807097221 */ /* 0x000fe20000000000 */
[----:B------:R-:W-:Y:S01]  /*16b0*/  FSETP.GT.AND P3, PT, |R8|, 8.50705917302346158658e+37, PT ;  /* 0x7e8000000800780b */ /* 0x000fe20003f64200 */
[----:B------:R-:W-:Y:S01]  /*16c0*/  @!P1 FMUL R16, R16, 16777216 ;  /* 0x4b80000010109820 */ /* 0x000fe20000400000 */
[----:B------:R-:W-:Y:S01]  /*16d0*/  @P5 FMUL R4, R4, 0.25 ;  /* 0x3e80000004045820 */ /* 0x000fe20000400000 */
[----:B------:R-:W-:Y:S01]  /*16e0*/  FFMA R23, R23, R34, R24 ;  /* 0x0000002217177223 */ /* 0x000fe20000000018 */
[----:B------:R-:W-:Y:S01]  /*16f0*/  FSEL R25, R25, R8, P3 ;  /* 0x0000000819197208 */ /* 0x000fe20001800000 */
[C---:B------:R-:W-:Y:S01]  /*1700*/  FMUL R18, R9.reuse, 0.25 ;  /* 0x3e80000009127820 */ /* 0x040fe20000400000 */
[C---:B------:R-:W-:Y:S01]  /*1710*/  FSETP.GEU.AND P5, PT, |R9|.reuse, 1.175494350822287508e-38, PT ;  /* 0x008000000900780b */ /* 0x040fe20003fae200 */
[----:B------:R-:W1:Y:S01]  /*1720*/  MUFU.RCP R16, R16 ;  /* 0x0000001000107308 */ /* 0x000e620000001000 */
[----:B------:R-:W-:Y:S01]  /*1730*/  @!P4 FMUL R4, R4, 16777216 ;  /* 0x4b8000000404c820 */ /* 0x000fe20000400000 */
[----:B------:R-:W-:Y:S01]  /*1740*/  FSETP.GT.AND P4, PT, |R9|, 8.50705917302346158658e+37, PT ;  /* 0x7e8000000900780b */ /* 0x000fe20003f84200 */
[----:B------:R-:W2:Y:S01]  /*1750*/  SHFL.BFLY PT, R24, R9, 0x10, 0x1f ;  /* 0x0e001f0009187f89 */ /* 0x000ea200000e0000 */
[----:B------:R-:W-:Y:S01]  /*1760*/  @!P0 FMUL R25, R25, 16777216 ;  /* 0x4b80000019198820 */ /* 0x000fe20000400000 */
[----:B------:R-:W-:Y:S01]  /*1770*/  FSETP.NEU.AND P6, PT, R10, RZ, PT ;  /* 0x000000ff0a00720b */ /* 0x000fe20003fcd000 */
[----:B0-----:R-:W-:Y:S01]  /*1780*/  FMUL R11, R11, R4 ;  /* 0x000000040b0b7220 */ /* 0x001fe20000400000 */
[----:B------:R-:W-:Y:S01]  /*1790*/  FSEL R18, R18, R9, P4 ;  /* 0x0000000912127208 */ /* 0x000fe20002000000 */
[----:B------:R-:W-:Y:S01]  /*17a0*/  @P2 FMUL R5, R5, 0.25 ;  /* 0x3e80000005052820 */ /* 0x000fe20000400000 */
[----:B------:R-:W-:Y:S01]  /*17b0*/  @P3 FMUL R6, R6, 0.25 ;  /* 0x3e80000006063820 */ /* 0x000fe20000400000 */
[----:B------:R-:W0:Y:S01]  /*17c0*/  MUFU.RCP R25, R25 ;  /* 0x0000001900197308 */ /* 0x000e220000001000 */
[----:B------:R-:W-:Y:S01]  /*17d0*/  FADD R22, -R23, R22 ;  /* 0x0000001617167221 */ /* 0x000fe20000000100 */
[----:B------:R-:W-:Y:S01]  /*17e0*/  @!P5 FMUL R18, R18, 16777216 ;  /* 0x4b8000001212d820 */ /* 0x000fe20000400000 */
[----:B------:R-:W-:Y:S01]  /*17f0*/  FSEL R11, R11, RZ, P6 ;  /* 0x000000ff0b0b7208 */ /* 0x000fe20003000000 */
[----:B------:R-:W-:Y:S01]  /*1800*/  @!P1 FMUL R5, R5, 16777216 ;  /* 0x4b80000005059820 */ /* 0x000fe20000400000 */
[----:B------:R-:W-:Y:S01]  /*1810*/  FMUL R4, R22, R22 ;  /* 0x0000001616047220 */ /* 0x000fe20000400000 */
[----:B------:R-:W-:Y:S01]  /*1820*/  @!P0 FMUL R6, R6, 16777216 ;  /* 0x4b80000006068820 */ /* 0x000fe20000400000 */
[----:B------:R-:W-:Y:S01]  /*1830*/  FSETP.NEU.AND P0, PT, R17, RZ, PT ;  /* 0x000000ff1100720b */ /* 0x000fe20003f0d000 */
[----:B------:R-:W3:Y:S01]  /*1840*/  MUFU.RCP R18, R18 ;  /* 0x0000001200127308 */ /* 0x000ee20000001000 */
[----:B-1----:R-:W-:Y:S01]  /*1850*/  FMUL R16, R16, R5 ;  /* 0x0000000510107220 */ /* 0x002fe20000400000 */
[----:B------:R-:W-:Y:S01]  /*1860*/  FFMA R22, R22, R11, R23 ;  /* 0x0000000b16167223 */ /* 0x000fe20000000017 */
[----:B------:R-:W-:Y:S01]  /*1870*/  FMUL R4, R3, R4 ;  /* 0x0000000403047220 */ /* 0x000fe20000400000 */
[----:B------:R-:W-:Y:S01]  /*1880*/  @P4 FMUL R7, R7, 0.25 ;  /* 0x3e80000007074820 */ /* 0x000fe20000400000 */
[----:B------:R-:W-:Y:S01]  /*1890*/  FADD R14, R15, R14 ;  /* 0x0000000e0f0e7221 */ /* 0x000fe20000000000 */
[----:B------:R-:W-:Y:S01]  /*18a0*/  FADD R21, -R22, R21 ;  /* 0x0000001516157221 */ /* 0x000fe20000000100 */
[----:B------:R-:W-:Y:S01]  /*18b0*/  FSEL R16, R16, RZ, P0 ;  /* 0x000000ff10107208 */ /* 0x000fe20000000000 */
[----:B0-----:R-:W-:Y:S01]  /*18c0*/  FMUL R25, R25, R6 ;  /* 0x0000000619197220 */ /* 0x001fe20000400000 */
[----:B--2---:R-:W-:Y:S01]  /*18d0*/  FADD R5, R9, R24 ;  /* 0x0000001809057221 */ /* 0x004fe20000000000 */
[C---:B------:R-:W-:Y:S01]  /*18e0*/  FMUL R3, R21.reuse, R21 ;  /* 0x0000001515037220 */ /* 0x040fe20000400000 */
[----:B------:R-:W-:Y:S01]  /*18f0*/  FSETP.NEU.AND P0, PT, R8, RZ, PT ;  /* 0x000000ff0800720b */ /* 0x000fe20003f0d000 */
[----:B------:R-:W-:Y:S01]  /*1900*/  FFMA R21, R21, R16, R22 ;  /* 0x0000001015157223 */ /* 0x000fe20000000016 */
[----:B------:R-:W-:Y:S01]  /*1910*/  @!P5 FMUL R7, R7, 16777216 ;  /* 0x4b8000000707d820 */ /* 0x000fe20000400000 */
[----:B------:R-:W-:Y:S01]  /*1920*/  FFMA R4, R11, R4, R14 ;  /* 0x000000040b047223 */ /* 0x000fe2000000000e */
[----:B------:R-:W-:Y:S01]  /*1930*/  FSEL R25, R25, RZ, P0 ;  /* 0x000000ff19197208 */ /* 0x000fe20000000000 */
[----:B------:R-:W-:Y:S01]  /*1940*/  FADD R20, -R21, R20 ;  /* 0x0000001415147221 */ /* 0x000fe20000000100 */
[C---:B------:R-:W-:Y:S01]  /*1950*/  FSETP.GEU.AND P2, PT, |R5|.reuse, 1.175494350822287508e-38, PT ;  /* 0x008000000500780b */ /* 0x040fe20003f4e200 */
[----:B---3--:R-:W-:Y:S01]  /*1960*/  FMUL R18, R18, R7 ;  /* 0x0000000712127220 */ /* 0x008fe20000400000 */
[----:B------:R-:W-:Y:S01]  /*1970*/  FADD R13, R4, R13 ;  /* 0x0000000d040d7221 */ /* 0x000fe20000000000 */
[----:B------:R-:W-:Y:S01]  /*1980*/  FMUL R3, R10, R3 ;  /* 0x000000030a037220 */ /* 0x000fe20000400000 */
[----:B------:R-:W-:Y:S01]  /*1990*/  FMUL R6, R5, 0.25 ;  /* 0x3e80000005067820 */ /* 0x000fe20000400000 */
[----:B------:R-:W-:Y:S01]  /*19a0*/  FSETP.NEU.AND P1, PT, R9, RZ, PT ;  /* 0x000000ff0900720b */ /* 0x000fe20003f2d000 */
[----:B------:R-:W0:Y:S01]  /*19b0*/  SHFL.BFLY PT, R10, R5, 0x8, 0x1f ;  /* 0x0d001f00050a7f89 */ /* 0x000e2200000e0000 */
[----:B------:R-:W-:Y:S01]  /*19c0*/  FSETP.GT.AND P0, PT, |R5|, 8.50705917302346158658e+37, PT ;  /* 0x7e8000000500780b */ /* 0x000fe20003f04200 */
[----:B------:R-:W-:Y:S01]  /*19d0*/  FFMA R4, R20, R25, R21 ;  /* 0x0000001914047223 */ /* 0x000fe20000000015 */
[----:B------:R-:W-:Y:S01]  /*19e0*/  FSEL R18, R18, RZ, P1 ;  /* 0x000000ff12127208 */ /* 0x000fe20000800000 */
[----:B------:R-:W-:Y:S01]  /*19f0*/  FFMA R3, R16, R3, R13 ;  /* 0x0000000310037223 */ /* 0x000fe2000000000d */
[----:B------:R-:W-:Y:S01]  /*1a00*/  FSEL R7, R6, R5, P0 ;  /* 0x0000000506077208 */ /* 0x000fe20000000000 */
[----:B------:R-:W-:Y:S01]  /*1a10*/  FADD R19, -R4, R19 ;  /* 0x0000001304137221 */ /* 0x000fe20000000100 */
[----:B------:R-:W-:Y:S01]  /*1a20*/  FMUL R20, R20, R20 ;  /* 0x0000001414147220 */ /* 0x000fe20000400000 */
[----:B------:R-:W-:Y:S01]  /*1a30*/  FADD R6, R3, R12 ;  /* 0x0000000c03067221 */ /* 0x000fe20000000000 */
[----:B------:R-:W-:Y:S01]  /*1a40*/  FSETP.NEU.AND P1, PT, R5, RZ, PT ;  /* 0x000000ff0500720b */ /* 0x000fe20003f2d000 */
[----:B------:R-:W-:Y:S01]  /*1a50*/  FFMA R4, R19, R18, R4 ;  /* 0x0000001213047223 */ /* 0x000fe20000000004 */
[----:B------:R-:W-:Y:S01]  /*1a60*/  FMUL R20, R17, R20 ;  /* 0x0000001411147220 */ /* 0x000fe20000400000 */
[----:B------:R-:W-:Y:S01]  /*1a70*/  @!P2 FMUL R7, R7, 16777216 ;  /* 0x4b8000000707a820 */ /* 0x000fe20000400000 */
[----:B------:R-:W-:Y:S01]  /*1a80*/  FMUL R19, R19, R19 ;  /* 0x0000001313137220 */ /* 0x000fe20000400000 */
[----:B------:R-:W-:Y:S01]  /*1a90*/  @P0 FMUL R24, R24, 0.25 ;  /* 0x3e80000018180820 */ /* 0x000fe20000400000 */
[----:B------:R-:W-:Y:S01]  /*1aa0*/  FFMA R25, R25, R20, R6 ;  /* 0x0000001419197223 */ /* 0x000fe20000000006 */
[----:B------:R-:W1:Y:S01]  /*1ab0*/  SHFL.BFLY PT, R3, R4, 0x10, 0x1f ;  /* 0x0e001f0004037f89 */ /* 0x000e6200000e0000 */
[----:B------:R-:W-:Y:S01]  /*1ac0*/  FMUL R19, R8, R19 ;  /* 0x0000001308137220 */ /* 0x000fe20000400000 */
[----:B------:R-:W2:Y:S01]  /*1ad0*/  MUFU.RCP R7, R7 ;  /* 0x0000000700077308 */ /* 0x000ea20000001000 */
[----:B------:R-:W-:Y:S01]  /*1ae0*/  FADD R25, R25, R0 ;  /* 0x0000000019197221 */ /* 0x000fe20000000000 */
[----:B------:R-:W-:-:S03]  /*1af0*/  @!P2 FMUL R24, R24, 16777216 ;  /* 0x4b8000001818a820 */ /* 0x000fc60000400000 */
[----:B------:R-:W-:Y:S01]  /*1b00*/  FFMA R19, R18, R19, R25 ;  /* 0x0000001312137223 */ /* 0x000fe20000000019 */
[----:B0-----:R-:W-:-:S04]  /*1b10*/  FADD R11, R5, R10 ;  /* 0x0000000a050b7221 */ /* 0x001fc80000000000 */
[----:B------:R-:W0:Y:S01]  /*1b20*/  SHFL.BFLY PT, R6, R19, 0x10, 0x1f ;  /* 0x0e001f0013067f89 */ /* 0x000e2200000e0000 */
[C---:B------:R-:W-:Y:S01]  /*1b30*/  FSETP.GEU.AND P2, PT, |R11|.reuse, 1.175494350822287508e-38, PT ;  /* 0x008000000b00780b */ /* 0x040fe20003f4e200 */
[C---:B------:R-:W-:Y:S01]  /*1b40*/  FMUL R8, R11.reuse, 0.25 ;  /* 0x3e8000000b087820 */ /* 0x040fe20000400000 */
[----:B------:R-:W-:Y:S01]  /*1b50*/  FSETP.GT.AND P0, PT, |R11|, 8.50705917302346158658e+37, PT ;  /* 0x7e8000000b00780b */ /* 0x000fe20003f04200 */
[----:B------:R-:W3:Y:S01]  /*1b60*/  SHFL.BFLY PT, R14, R11, 0x4, 0x1f ;  /* 0x0c801f000b0e7f89 */ /* 0x000ee200000e0000 */
[----:B--2---:R-:W-:Y:S02]  /*1b70*/  FMUL R24, R7, R24 ;  /* 0x0000001807187220 */ /* 0x004fe40000400000 */
[----:B------:R-:W-:-:S03]  /*1b80*/  FSEL R13, R8, R11, P0 ;  /* 0x0000000b080d7208 */ /* 0x000fc60000000000 */
[----:B------:R-:W-:Y:S01]  /*1b90*/  FSEL R24, R24, RZ, P1 ;  /* 0x000000ff18187208 */ /* 0x000fe20000800000 */
[----:B-1----:R-:W-:Y:S01]  /*1ba0*/  FADD R3, -R4, R3 ;  /* 0x0000000304037221 */ /* 0x002fe20000000100 */
[----:B------:R-:W-:Y:S02]  /*1bb0*/  FSETP.NEU.AND P1, PT, R11, RZ, PT ;  /* 0x000000ff0b00720b */ /* 0x000fe40003f2d000 */
[----:B------:R-:W-:Y:S01]  /*1bc0*/  @!P2 FMUL R13, R13, 16777216 ;  /* 0x4b8000000d0da820 */ /* 0x000fe20000400000 */
[C---:B------:R-:W-:Y:S01]  /*1bd0*/  FFMA R4, R3.reuse, R24, R4 ;  /* 0x0000001803047223 */ /* 0x040fe20000000004 */
[----:B------:R-:W-:Y:S01]  /*1be0*/  FMUL R8, R3, R3 ;  /* 0x0000000303087220 */ /* 0x000fe20000400000 */
[----:B------:R-:W-:-:S03]  /*1bf0*/  @P0 FMUL R10, R10, 0.25 ;  /* 0x3e8000000a0a0820 */ /* 0x000fc60000400000 */
[----:B------:R-:W1:Y:S01]  /*1c00*/  MUFU.RCP R13, R13 ;  /* 0x0000000d000d7308 */ /* 0x000e620000001000 */
[----:B------:R-:W2:Y:S01]  /*1c10*/  SHFL.BFLY PT, R3, R4, 0x8, 0x1f ;  /* 0x0d001f0004037f89 */ /* 0x000ea200000e0000 */
[----:B------:R-:W-:Y:S01]  /*1c20*/  FMUL R8, R9, R8 ;  /* 0x0000000809087220 */ /* 0x000fe20000400000 */
[----:B------:R-:W-:Y:S01]  /*1c30*/  @!P2 FMUL R10, R10, 16777216 ;  /* 0x4b8000000a0aa820 */ /* 0x000fe20000400000 */
[----:B0-----:R-:W-:-:S04]  /*1c40*/  FADD R19, R19, R6 ;  /* 0x0000000613137221 */ /* 0x001fc80000000000 */
[----:B------:R-:W-:Y:S01]  /*1c50*/  FFMA R8, R24, R8, R19 ;  /* 0x0000000818087223 */ /* 0x000fe20000000013 */
[----:B---3--:R-:W-:-:S04]  /*1c60*/  FADD R9, R11, R14 ;  /* 0x0000000e0b097221 */ /* 0x008fc80000000000 */
[----:B------:R-:W0:Y:S01]  /*1c70*/  SHFL.BFLY PT, R7, R8, 0x8, 0x1f ;  /* 0x0d001f0008077f89 */ /* 0x000e2200000e0000 */
[C---:B------:R-:W-:Y:S01]  /*1c80*/  FSETP.GEU.AND P2, PT, |R9|.reuse, 1.175494350822287508e-38, PT ;  /* 0x008000000900780b */ /* 0x040fe20003f4e200 */
[----:B------:R-:W-:Y:S01]  /*1c90*/  FMUL R6, R9, 0.25 ;  /* 0x3e80000009067820 */ /* 0x000fe20000400000 */
[----:B-1----:R-:W-:Y:S01]  /*1ca0*/  FMUL R10, R13, R10 ;  /* 0x0000000a0d0a7220 */ /* 0x002fe20000400000 */
[C---:B------:R-:W-:Y:S01]  /*1cb0*/  FSETP.GT.AND P0, PT, |R9|.reuse, 8.50705917302346158658e+37, PT ;  /* 0x7e8000000900780b */ /* 0x040fe20003f04200 */
[----:B------:R-:W1:Y:S03]  /*1cc0*/  SHFL.BFLY PT, R16, R9, 0x2, 0x1f ;  /* 0x0c401f0009107f89 */ /* 0x000e6600000e0000 */
[----:B------:R-:W-:Y:S02]  /*1cd0*/  FSEL R10, R10, RZ, P1 ;  /* 0x000000ff0a0a7208 */ /* 0x000fe40000800000 */
[----:B------:R-:W-:Y:S01]  /*1ce0*/  FSEL R13, R6, R9, P0 ;  /* 0x00000009060d7208 */ /* 0x000fe20000000000 */
[----:B--2---:R-:W-:Y:S01]  /*1cf0*/  FADD R3, -R4, R3 ;  /* 0x0000000304037221 */ /* 0x004fe20000000100 */
[----:B------:R-:W-:-:S03]  /*1d00*/  FSETP.NEU.AND P1, PT, R9, RZ, PT ;  /* 0x000000ff0900720b */ /* 0x000fc60003f2d000 */
[----:B------:R-:W-:Y:S01]  /*1d10*/  @!P2 FMUL R13, R13, 16777216 ;  /* 0x4b8000000d0da820 */ /* 0x000fe20000400000 */
[C---:B------:R-:W-:Y:S01]  /*1d20*/  FFMA R4, R3.reuse, R10, R4 ;  /* 0x0000000a03047223 */ /* 0x040fe20000000004 */
[----:B------:R-:W-:Y:S01]  /*1d30*/  FMUL R6, R3, R3 ;  /* 0x0000000303067220 */ /* 0x000fe20000400000 */
[----:B------:R-:W-:-:S03]  /*1d40*/  @P0 FMUL R14, R14, 0.25 ;  /* 0x3e8000000e0e0820 */ /* 0x000fc60000400000 */
[----:B------:R-:W2:Y:S01]  /*1d50*/  SHFL.BFLY PT, R3, R4, 0x4, 0x1f ;  /* 0x0c801f0004037f89 */ /* 0x000ea200000e0000 */
[----:B------:R-:W3:Y:S01]  /*1d60*/  MUFU.RCP R13, R13 ;  /* 0x0000000d000d7308 */ /* 0x000ee20000001000 */
[----:B------:R-:W-:Y:S01]  /*1d70*/  FMUL R6, R5, R6 ;  /* 0x0000000605067220 */ /* 0x000fe20000400000 */
[----:B0-----:R-:W-:Y:S01]  /*1d80*/  FADD R7, R8, R7 ;  /* 0x0000000708077221 */ /* 0x001fe20000000000 */
[----:B------:R-:W-:-:S03]  /*1d90*/  @!P2 FMUL R14, R14, 16777216 ;  /* 0x4b8000000e0ea820 */ /* 0x000fc60000400000 */
[----:B------:R-:W-:Y:S01]  /*1da0*/  FFMA R6, R10, R6, R7 ;  /* 0x000000060a067223 */ /* 0x000fe20000000007 */
[----:B-1----:R-:W-:-:S04]  /*1db0*/  FADD R7, R9, R16 ;  /* 0x0000001009077221 */ /* 0x002fc80000000000 */
[----:B------:R-:W0:Y:S01]  /*1dc0*/  SHFL.BFLY PT, R5, R6, 0x4, 0x1f ;  /* 0x0c801f0006057f89 */ /* 0x000e2200000e0000 */
[C---:B------:R-:W-:Y:S01]  /*1dd0*/  FSETP.GEU.AND P2, PT, |R7|.reuse, 1.175494350822287508e-38, PT ;  /* 0x008000000700780b */ /* 0x040fe20003f4e200 */
[C---:B------:R-:W-:Y:S01]  /*1de0*/  FMUL R8, R7.reuse, 0.25 ;  /* 0x3e80000007087820 */ /* 0x040fe20000400000 */
[----:B------:R-:W-:Y:S01]  /*1df0*/  FSETP.GT.AND P0, PT, |R7|, 8.50705917302346158658e+37, PT ;  /* 0x7e8000000700780b */ /* 0x000fe20003f04200 */
[----:B------:R-:W1:Y:S01]  /*1e00*/  SHFL.BFLY PT, R18, R7, 0x1, 0x1f ;  /* 0x0c201f0007127f89 */ /* 0x000e6200000e0000 */
[----:B---3--:R-:W-:Y:S02]  /*1e10*/  FMUL R14, R13, R14 ;  /* 0x0000000e0d0e7220 */ /* 0x008fe40000400000 */
[----:B------:R-:W-:-:S03]  /*1e20*/  FSEL R10, R8, R7, P0 ;  /* 0x00000007080a7208 */ /* 0x000fc60000000000 */
[----:B------:R-:W-:Y:S01]  /*1e30*/  FSEL R14, R14, RZ, P1 ;  /* 0x000000ff0e0e7208 */ /* 0x000fe20000800000 */
[----:B--2---:R-:W-:-:S03]  /*1e40*/  FADD R3, -R4, R3 ;  /* 0x0000000304037221 */ /* 0x004fc60000000100 */
[----:B------:R-:W-:Y:S01]  /*1e50*/  @!P2 FMUL R10, R10, 16777216 ;  /* 0x4b8000000a0aa820 */ /* 0x000fe20000400000 */
[C---:B------:R-:W-:Y:S01]  /*1e60*/  FFMA R4, R3.reuse, R14, R4 ;  /* 0x0000000e03047223 */ /* 0x040fe20000000004 */
[----:B------:R-:W-:Y:S01]  /*1e70*/  FMUL R8, R3, R3 ;  /* 0x0000000303087220 */ /* 0x000fe20000400000 */
[----:B------:R-:W-:Y:S01]  /*1e80*/  @P0 FMUL R16, R16, 0.25 ;  /* 0x3e80000010100820 */ /* 0x000fe20000400000 */
[----:B------:R-:W-:Y:S02]  /*1e90*/  FSETP.NEU.AND P0, PT, R7, RZ, PT ;  /* 0x000000ff0700720b */ /* 0x000fe40003f0d000 */
[----:B------:R-:W2:Y:S01]  /*1ea0*/  SHFL.BFLY PT, R3, R4, 0x2, 0x1f ;  /* 0x0c401f0004037f89 */ /* 0x000ea200000e0000 */
[----:B------:R-:W-:Y:S01]  /*1eb0*/  FMUL R8, R11, R8 ;  /* 0x000000080b087220 */ /* 0x000fe20000400000 */
[----:B------:R-:W-:Y:S01]  /*1ec0*/  @!P2 FMUL R16, R16, 16777216 ;  /* 0x4b8000001010a820 */ /* 0x000fe20000400000 */
[----:B------:R-:W3:Y:S01]  /*1ed0*/  MUFU.RCP R11, R10 ;  /* 0x0000000a000b7308 */ /* 0x000ee20000001000 */
[----:B0-----:R-:W-:Y:S01]  /*1ee0*/  FADD R5, R6, R5 ;  /* 0x0000000506057221 */ /* 0x001fe20000000000 */
[----:B-1----:R-:W-:-:S03]  /*1ef0*/  FADD R13, R7, R18 ;  /* 0x00000012070d7221 */ /* 0x002fc60000000000 */
[----:B------:R-:W-:Y:S02]  /*1f00*/  FFMA R5, R14, R8, R5 ;  /* 0x000000080e057223 */ /* 0x000fe40000000005 */
[----:B------:R-:W-:-:S03]  /*1f10*/  FSETP.GEU.AND P1, PT, |R13|, 1.175494350822287508e-38, PT ;  /* 0x008000000d00780b */ /* 0x000fc60003f2e200 */
[----:B------:R-:W0:Y:S01]  /*1f20*/  SHFL.BFLY PT, R6, R5, 0x2, 0x1f ;  /* 0x0c401f0005067f89 */ /* 0x000e2200000e0000 */
[----:B---3--:R-:W-:-:S05]  /*1f30*/  FMUL R11, R11, R16 ;  /* 0x000000100b0b7220 */ /* 0x008fca0000400000 */
[----:B------:R-:W-:Y:S01]  /*1f40*/  FSEL R11, R11, RZ, P0 ;  /* 0x000000ff0b0b7208 */ /* 0x000fe20000000000 */
[----:B--2---:R-:W-:Y:S01]  /*1f50*/  FADD R3, -R4, R3 ;  /* 0x0000000304037221 */ /* 0x004fe20000000100 */
[----:B------:R-:W-:-:S03]  /*1f60*/  FSETP.GT.AND P0, PT, |R13|, 8.50705917302346158658e+37, PT ;  /* 0x7e8000000d00780b */ /* 0x000fc60003f04200 */
[C---:B------:R-:W-:Y:S01]  /*1f70*/  FFMA R4, R3.reuse, R11, R4 ;  /* 0x0000000b03047223 */ /* 0x040fe20000000004 */
[----:B------:R-:W-:Y:S01]  /*1f80*/  FMUL R8, R3, R3 ;  /* 0x0000000303087220 */ /* 0x000fe20000400000 */
[----:B------:R-:W-:-:S03]  /*1f90*/  FMUL R3, R13, 0.25 ;  /* 0x3e8000000d037820 */ /* 0x000fc60000400000 */
[----:B------:R-:W-:Y:S02]  /*1fa0*/  FMUL R8, R9, R8 ;  /* 0x0000000809087220 */ /* 0x000fe40000400000 */
[----:B------:R-:W-:Y:S01]  /*1fb0*/  FSEL R9, R3, R13, P0 ;  /* 0x0000000d03097208 */ /* 0x000fe20000000000 */
[----:B0-----:R-:W-:Y:S01]  /*1fc0*/  FADD R6, R5, R6 ;  /* 0x0000000605067221 */ /* 0x001fe20000000000 */
[----:B------:R-:W0:Y:S01]  /*1fd0*/  SHFL.BFLY PT, R3, R4, 0x1, 0x1f ;  /* 0x0c201f0004037f89 */ /* 0x000e2200000e0000 */
[----:B------:R-:W-:Y:S01]  /*1fe0*/  @P0 FMUL R18, R18, 0.25 ;  /* 0x3e80000012120820 */ /* 0x000fe20000400000 */
[----:B------:R-:W-:Y:S01]  /*1ff0*/  FSETP.NEU.AND P0, PT, R13, RZ, PT ;  /* 0x000000ff0d00720b */ /* 0x000fe20003f0d000 */
[----:B------:R-:W-:Y:S01]  /*2000*/  @!P1 FMUL R9, R9, 16777216 ;  /* 0x4b80000009099820 */ /* 0x000fe20000400000 */
[----:B------:R-:W-:Y:S01]  /*2010*/  FFMA R6, R11, R8, R6 ;  /* 0x000000080b067223 */ /* 0x000fe20000000006 */
[----:B------:R-:W-:Y:S01]  /*2020*/  @!P1 FMUL R18, R18, 16777216 ;  /* 0x4b80000012129820 */ /* 0x000fe20000400000 */
[----:B------:R-:W-:-:S03]  /*2030*/  ISETP.GE.AND P1, PT, R28, 0x8, PT ;  /* 0x000000081c00780c */ /* 0x000fc60003f26270 */
[----:B------:R-:W1:Y:S01]  /*2040*/  MUFU.RCP R9, R9 ;  /* 0x0000000900097308 */ /* 0x000e620000001000 */
[----:B------:R-:W2:Y:S01]  /*2050*/  SHFL.BFLY PT, R5, R6, 0x1, 0x1f ;  /* 0x0c201f0006057f89 */ /* 0x000ea200000e0000 */
[----:B0-----:R-:W-:Y:S01]  /*2060*/  FADD R3, -R4, R3 ;  /* 0x0000000304037221 */ /* 0x001fe20000000100 */
[----:B-1----:R-:W-:-:S03]  /*2070*/  FMUL R18, R9, R18 ;  /* 0x0000001209127220 */ /* 0x002fc60000400000 */
[----:B------:R-:W-:Y:S02]  /*2080*/  FMUL R8, R3, R3 ;  /* 0x0000000303087220 */ /* 0x000fe40000400000 */
[----:B------:R-:W-:Y:S02]  /*2090*/  FSEL R18, R18, RZ, P0 ;  /* 0x000000ff12127208 */ /* 0x000fe40000000000 */
[----:B------:R-:W-:Y:S01]  /*20a0*/  LOP3.LUT P0, RZ, R28, 0x1f, RZ, 0xc0, !PT ;  /* 0x0000001f1cff7812 */ /* 0x000fe2000780c0ff */
[----:B------:R-:W-:Y:S01]  /*20b0*/  FMUL R8, R7, R8 ;  /* 0x0000000807087220 */ /* 0x000fe20000400000 */
[----:B--2---:R-:W-:Y:S01]  /*20c0*/  FADD R5, R6, R5 ;  /* 0x0000000506057221 */ /* 0x004fe20000000000 */
[----:B------:R-:W-:Y:S01]  /*20d0*/  SHF.R.U32.HI R6, RZ, 0x3, R28 ;  /* 0x00000003ff067819 */ /* 0x000fe2000001161c */
[----:B------:R-:W-:Y:S02]  /*20e0*/  FFMA R9, R3, R18, R4 ;  /* 0x0000001203097223 */ /* 0x000fe40000000004 */
[----:B------:R-:W-:Y:S01]  /*20f0*/  FFMA R5, R18, R8, R5 ;  /* 0x0000000812057223 */ /* 0x000fe20000000005 */
[----:B------:R-:W-:-:S06]  /*2100*/  LOP3.LUT R6, R6, 0x1c, RZ, 0xc0, !PT ;  /* 0x0000001c06067812 */ /* 0x000fcc00078ec0ff */
[----:B------:R-:W-:Y:S04]  /*2110*/  @!P0 STS [R6+0x40], R13 ;  /* 0x0000400d06008388 */ /* 0x000fe80000000800 */
[----:B------:R-:W-:Y:S04]  /*2120*/  @!P0 STS [R6], R9 ;  /* 0x0000000906008388 */ /* 0x000fe80000000800 */
[----:B------:R-:W-:Y:S04]  /*2130*/  @!P0 STS [R6+0x20], R5 ;  /* 0x0000200506008388 */ /* 0x000fe80000000800 */
[----:B------:R-:W-:Y:S06]  /*2140*/  BAR.SYNC 0x0 ;  /* 0x0000000000007b1d */ /* 0x000fec0000000000 */
[----:B------:R-:W0:Y:S04]  /*2150*/  @!P1 LDS R12, [R28.X4+0x40] ;  /* 0x000040001c0c9984 */ /* 0x000e280000004800 */
[----:B------:R-:W-:Y:S04]  /*2160*/  @!P1 LDS R0, [R28.X4] ;  /* 0x000000001c009984 */ /* 0x000fe80000004800 */
[----:B------:R-:W1:Y:S04]  /*2170*/  @!P1 LDS R2, [R28.X4+0x20] ;  /* 0x000020001c029984 */ /* 0x000e680000004800 */
[----:B0-----:R-:W0:Y:S04]  /*2180*/  SHFL.BFLY PT, R7, R12, 0x4, 0x1f ;  /* 0x0c801f000c077f89 */ /* 0x001e2800000e0000 */
[----:B-1----:R-:W1:Y:S01]  /*2190*/  SHFL.BFLY PT, R5, R2, 0x4, 0x1f ;  /* 0x0c801f0002057f89 */ /* 0x002e6200000e0000 */
[----:B0-----:R-:W-:-:S04]  /*21a0*/  FADD R4, R12, R7 ;  /* 0x000000070c047221 */ /* 0x001fc80000000000 */
[C---:B------:R-:W-:Y:S01]  /*21b0*/  FMUL R3, R4.reuse, 0.25 ;  /* 0x3e80000004037820 */ /* 0x040fe20000400000 */
[C---:B------:R-:W-:Y:S01]  /*21c0*/  FSETP.GEU.AND P1, PT, |R4|.reuse, 1.175494350822287508e-38, PT ;  /* 0x008000000400780b */ /* 0x040fe20003f2e200 */
[----:B------:R-:W0:Y:S01]  /*21d0*/  SHFL.BFLY PT, R11, R4, 0x2, 0x1f ;  /* 0x0c401f00040b7f89 */ /* 0x000e2200000e0000 */
[----:B------:R-:W-:Y:S01]  /*21e0*/  FSETP.GT.AND P0, PT, |R4|, 8.50705917302346158658e+37, PT ;  /* 0x7e8000000400780b */ /* 0x000fe20003f04200 */
[----:B-1----:R-:W-:-:S03]  /*21f0*/  FADD R2, R2, R5 ;  /* 0x0000000502027221 */ /* 0x002fc60000000000 */
[----:B------:R-:W-:Y:S02]  /*2200*/  FSEL R6, R3, R4, P0 ;  /* 0x0000000403067208 */ /* 0x000fe40000000000 */
[----:B------:R-:W1:Y:S05]  /*2210*/  SHFL.BFLY PT, R3, R0, 0x4, 0x1f ;  /* 0x0c801f0000037f89 */ /* 0x000e6a00000e0000 */
[----:B------:R-:W-:Y:S02]  /*2220*/  @!P1 FMUL R6, R6, 16777216 ;  /* 0x4b80000006069820 */ /* 0x000fe40000400000 */
[----:B------:R-:W-:-:S04]  /*2230*/  @P0 FMUL R7, R7, 0.25 ;  /* 0x3e80000007070820 */ /* 0x000fc80000400000 */
[----:B------:R-:W2:Y:S01]  /*2240*/  MUFU.RCP R6, R6 ;  /* 0x0000000600067308 */ /* 0x000ea20000001000 */
[----:B------:R-:W-:Y:S01]  /*2250*/  @!P1 FMUL R7, R7, 16777216 ;  /* 0x4b80000007079820 */ /* 0x000fe20000400000 */
[C---:B------:R-:W-:Y:S01]  /*2260*/  FSETP.NEU.AND P1, PT, R4.reuse, RZ, PT ;  /* 0x000000ff0400720b */ /* 0x040fe20003f2d000 */
[----:B0-----:R-:W-:-:S04]  /*2270*/  FADD R8, R4, R11 ;  /* 0x0000000b04087221 */ /* 0x001fc80000000000 */
[C---:B------:R-:W-:Y:S01]  /*2280*/  FMUL R13, R8.reuse, 0.25 ;  /* 0x3e800000080d7820 */ /* 0x040fe20000400000 */
[C---:B------:R-:W-:Y:S01]  /*2290*/  FSETP.GEU.AND P2, PT, |R8|.reuse, 1.175494350822287508e-38, PT ;  /* 0x008000000800780b */ /* 0x040fe20003f4e200 */
[----:B------:R-:W0:Y:S01]  /*22a0*/  SHFL.BFLY PT, R15, R8, 0x1, 0x1f ;  /* 0x0c201f00080f7f89 */ /* 0x000e2200000e0000 */
[----:B------:R-:W-:Y:S01]  /*22b0*/  FSETP.GT.AND P0, PT, |R8|, 8.50705917302346158658e+37, PT ;  /* 0x7e8000000800780b */ /* 0x000fe20003f04200 */
[----:B-1----:R-:W-:Y:S01]  /*22c0*/  FADD R3, -R0, R3 ;  /* 0x0000000300037221 */ /* 0x002fe20000000100 */
[----:B--2---:R-:W-:Y:S02]  /*22d0*/  FMUL R7, R6, R7 ;  /* 0x0000000706077220 */ /* 0x004fe40000400000 */
[----:B------:R-:W-:Y:S01]  /*22e0*/  FSEL R13, R13, R8, P0 ;  /* 0x000000080d0d7208 */ /* 0x000fe20000000000 */
[----:B------:R-:W-:Y:S02]  /*22f0*/  FMUL R9, R3, R3 ;  /* 0x0000000303097220 */ /* 0x000fe40000400000 */
[----:B------:R-:W-:-:S02]  /*2300*/  FSEL R7, R7, RZ, P1 ;  /* 0x000000ff07077208 */ /* 0x000fc40000800000 */
[----:B------:R-:W-:Y:S02]  /*2310*/  FMUL R9, R12, R9 ;  /* 0x000000090c097220 */ /* 0x000fe40000400000 */
[----:B------:R-:W-:Y:S01]  /*2320*/  @!P2 FMUL R13, R13, 16777216 ;  /* 0x4b8000000d0da820 */ /* 0x000fe20000400000 */
[----:B------:R-:W-:Y:S01]  /*2330*/  FFMA R0, R3, R7, R0 ;  /* 0x0000000703007223 */ /* 0x000fe20000000000 */
[----:B------:R-:W-:Y:S02]  /*2340*/  FFMA R2, R7, R9, R2 ;  /* 0x0000000907027223 */ /* 0x000fe40000000002 */
[----:B------:R-:W1:Y:S01]  /*2350*/  MUFU.RCP R6, R13 ;  /* 0x0000000d00067308 */ /* 0x000e620000001000 */
[----:B------:R-:W-:Y:S01]  /*2360*/  @P0 FMUL R11, R11, 0.25 ;  /* 0x3e8000000b0b0820 */ /* 0x000fe20000400000 */
[----:B------:R-:W-:Y:S01]  /*2370*/  FSETP.NEU.AND P0, PT, R8, RZ, PT ;  /* 0x000000ff0800720b */ /* 0x000fe20003f0d000 */
[----:B------:R-:W2:Y:S02]  /*2380*/  SHFL.BFLY PT, R3, R0, 0x2, 0x1f ;  /* 0x0c401f0000037f89 */ /* 0x000ea400000e0000 */
[----:B------:R-:W-:-:S02]  /*2390*/  @!P2 FMUL R11, R11, 16777216 ;  /* 0x4b8000000b0ba820 */ /* 0x000fc40000400000 */
[----:B------:R-:W3:Y:S01]  /*23a0*/  SHFL.BFLY PT, R5, R2, 0x2, 0x1f ;  /* 0x0c401f0002057f89 */ /* 0x000ee200000e0000 */
[----:B0-----:R-:W-:-:S04]  /*23b0*/  FADD R9, R8, R15 ;  /* 0x0000000f08097221 */ /* 0x001fc80000000000 */
[C---:B------:R-:W-:Y:S01]  /*23c0*/  FMUL R10, R9.reuse, 0.25 ;  /* 0x3e800000090a7820 */ /* 0x040fe20000400000 */
[----:B------:R-:W-:Y:S01]  /*23d0*/  FSETP.GEU.AND P1, PT, |R9|, 1.175494350822287508e-38, PT ;  /* 0x008000000900780b */ /* 0x000fe20003f2e200 */
[----:B-1----:R-:W-:-:S05]  /*23e0*/  FMUL R6, R6, R11 ;  /* 0x0000000b06067220 */ /* 0x002fca0000400000 */
[----:B------:R-:W-:Y:S02]  /*23f0*/  FSEL R6, R6, RZ, P0 ;  /* 0x000000ff06067208 */ /* 0x000fe40000000000 */
[----:B------:R-:W-:Y:S01]  /*2400*/  FSETP.GT.AND P0, PT, |R9|, 8.50705917302346158658e+37, PT ;  /* 0x7e8000000900780b */ /* 0x000fe20003f04200 */
[----:B--2---:R-:W-:-:S03]  /*2410*/  FADD R3, -R0, R3 ;  /* 0x0000000300037221 */ /* 0x004fc60000000100 */
[----:B------:R-:W-:Y:S01]  /*2420*/  FSEL R10, R10, R9, P0 ;  /* 0x000000090a0a7208 */ /* 0x000fe20000000000 */
[C---:B------:R-:W-:Y:S01]  /*2430*/  FMUL R7, R3.reuse, R3 ;  /* 0x0000000303077220 */ /* 0x040fe20000400000 */
[----:B------:R-:W-:Y:S01]  /*2440*/  FFMA R0, R3, R6, R0 ;  /* 0x0000000603007223 */ /* 0x000fe20000000000 */
[----:B---3--:R-:W-:Y:S02]  /*2450*/  FADD R5, R2, R5 ;  /* 0x0000000502057221 */ /* 0x008fe40000000000 */
[----:B------:R-:W-:Y:S01]  /*2460*/  @!P1 FMUL R10, R10, 16777216 ;  /* 0x4b8000000a0a9820 */ /* 0x000fe20000400000 */
[----:B------:R-:W-:-:S03]  /*2470*/  FMUL R7, R4, R7 ;  /* 0x0000000704077220 */ /* 0x000fc60000400000 */
[----:B------:R-:W-:Y:S01]  /*2480*/  @P0 FMUL R15, R15, 0.25 ;  /* 0x3e8000000f0f0820 */ /* 0x000fe20000400000 */
[----:B------:R-:W0:Y:S01]  /*2490*/  SHFL.BFLY PT, R3, R0, 0x1, 0x1f ;  /* 0x0c201f0000037f89 */ /* 0x000e2200000e0000 */
[----:B------:R-:W-:Y:S01]  /*24a0*/  LOP3.LUT P0, RZ, R28, 0x7, RZ, 0xc0, !PT ;  /* 0x000000071cff7812 */ /* 0x000fe2000780c0ff */
[----:B------:R-:W-:Y:S01]  /*24b0*/  FFMA R5, R6, R7, R5 ;  /* 0x0000000706057223 */ /* 0x000fe20000000005 */
[----:B------:R-:W1:Y:S01]  /*24c0*/  MUFU.RCP R10, R10 ;  /* 0x0000000a000a7308 */ /* 0x000e620000001000 */
[----:B------:R-:W-:Y:S01]  /*24d0*/  @!P1 FMUL R15, R15, 16777216 ;  /* 0x4b8000000f0f9820 */ /* 0x000fe20000400000 */
[----:B------:R-:W-:Y:S02]  /*24e0*/  FSETP.NEU.AND P1, PT, R9, RZ, PT ;  /* 0x000000ff0900720b */ /* 0x000fe40003f2d000 */
[----:B------:R-:W2:Y:S01]  /*24f0*/  SHFL.BFLY PT, R2, R5, 0x1, 0x1f ;  /* 0x0c201f0005027f89 */ /* 0x000ea200000e0000 */
[----:B------:R-:W-:Y:S01]  /*2500*/  ISETP.LT.AND P0, PT, R28, 0x8, !P0 ;  /* 0x000000081c00780c */ /* 0x000fe20004701270 */
[----:B-1----:R-:W-:-:S12]  /*2510*/  FMUL R15, R10, R15 ;  /* 0x0000000f0a0f7220 */ /* 0x002fd80000400000 */
[----:B------:R-:W-:Y:S01]  /*2520*/  @P0 STS [R28.X4+0x40], R9 ;  /* 0x000040091c000388 */ /* 0x000fe20000004800 */
[----:B0-----:R-:W-:Y:S01]  /*2530*/  FADD R3, -R0, R3 ;  /* 0x0000000300037221 */ /* 0x001fe20000000100 */
[----:B------:R-:W-:-:S03]  /*2540*/  FSEL R15, R15, RZ, P1 ;  /* 0x000000ff0f0f7208 */ /* 0x000fc60000800000 */
[C---:B------:R-:W-:Y:S02]  /*2550*/  FMUL R7, R3.reuse, R3 ;  /* 0x0000000303077220 */ /* 0x040fe40000400000 */
[----:B------:R-:W-:Y:S01]  /*2560*/  FFMA R3, R3, R15, R0 ;  /* 0x0000000f03037223 */ /* 0x000fe20000000000 */
[----:B--2---:R-:W-:Y:S01]  /*2570*/  FADD R2, R5, R2 ;  /* 0x0000000205027221 */ /* 0x004fe20000000000 */
[----:B------:R-:W-:-:S03]  /*2580*/  FMUL R7, R8, R7 ;  /* 0x0000000708077220 */ /* 0x000fc60000400000 */
[----:B------:R-:W-:Y:S01]  /*2590*/  @P0 STS [R28.X4], R3 ;  /* 0x000000031c000388 */ /* 0x000fe20000004800 */
[----:B------:R-:W-:Y:S01]  /*25a0*/  FFMA R7, R15, R7, R2 ;  /* 0x000000070f077223 */ /* 0x000fe20000000002 */
[----:B------:R-:W-:-:S04]  /*25b0*/  MOV R2, UR4 ;  /* 0x0000000400027c02 */ /* 0x000fc80008000f00 */
[----:B------:R-:W-:Y:S04]  /*25c0*/  @P0 STS [R28.X4+0x20], R7 ;  /* 0x000020071c000388 */ /* 0x000fe80000004800 */
[----:B------:R-:W-:Y:S06]  /*25d0*/  BAR.SYNC 0x0 ;  /* 0x0000000000007b1d */ /* 0x000fec0000000000 */
[----:B------:R-:W0:Y:S01]  /*25e0*/  LDS R0, [RZ] ;  /* 0x00000000ff007984 */ /* 0x000e220000000800 */
[----:B------:R-:W-:-:S02]  /*25f0*/  PLOP3.LUT P0, PT, PT, PT, UP0, 0x40, 0x0 ;  /* 0x000000000000781c */ /* 0x000fc40003f0e808 */
[----:B------:R-:W-:Y:S01]  /*2600*/  MOV R3, UR5 ;  /* 0x0000000500037c02 */ /* 0x000fe20008000f00 */
[----:B------:R-:W1:Y:S04]  /*2610*/  LDS R4, [0x20] ;  /* 0x00002000ff047984 */ /* 0x000e680000000800 */
[----:B------:R-:W-:Y:S06]  /*2620*/  BAR.SYNC 0x0 ;  /* 0x0000000000007b1d */ /* 0x000fec0000000000 */
[----:B------:R-:W-:Y:S01]  /*2630*/  ISETP.EQ.AND P0, PT, R27, RZ, P0 ;  /* 0x000000ff1b00720c */ /* 0x000fe20000702270 */
[----:B0-----:R-:W-:Y:S04]  /*2640*/  STS [RZ], R0 ;  /* 0x00000000ff007388 */ /* 0x001fe80000000800 */
[----:B------:R-:W-:Y:S06]  /*2650*/  BAR.SYNC 0x0 ;  /* 0x0000000000007b1d */ /* 0x000fec0000000000 */
[----:B------:R-:W0:Y:S04]  /*2660*/  LDS R5, [RZ] ;  /* 0x00000000ff057984 */ /* 0x000e280000000800 */
[----:B------:R-:W-:Y:S06]  /*2670*/  BAR.SYNC 0x0 ;  /* 0x0000000000007b1d */ /* 0x000fec0000000000 */
[----:B-1----:R-:W-:Y:S04]  /*2680*/  STS [RZ], R4 ;  /* 0x00000004ff007388 */ /* 0x002fe80000000800 */
[----:B------:R-:W-:Y:S06]  /*2690*/  BAR.SYNC 0x0 ;  /* 0x0000000000007b1d */ /* 0x000fec0000000000 */
[----:B0-----:R0:W-:Y:S01]  /*26a0*/  @P0 STG.E [R2.64], R5 ;  /* 0x0000000502000986 */ /* 0x0011e2000c10190a */
[----:B------:R-:W-:Y:S05]  /*26b0*/  @!P0 EXIT ;  /* 0x000000000000894d */ /* 0x000fea0003800000 */
[----:B0-----:R-:W0:Y:S01]  /*26c0*/  LDS R5, [RZ] ;  /* 0x00000000ff057984 */ /* 0x001e220000000800 */
[----:B------:R-:W-:-:S02]  /*26d0*/  MOV R2, UR6 ;  /* 0x0000000600027c02 */ /* 0x000fc40008000f00 */
[----:B------:R-:W-:-:S05]  /*26e0*/  MOV R3, UR7 ;  /* 0x0000000700037c02 */ /* 0x000fca0008000f00 */
[----:B0-----:R-:W-:Y:S01]  /*26f0*/  STG.E [R2.64], R5 ;  /* 0x0000000502007986 */ /* 0x001fe2000c10190a */
[----:B------:R-:W-:Y:S05]  /*2700*/  EXIT ;  /* 0x000000000000794d */ /* 0x000fea0003800000 */
.L_x_4:
[----:B------:R-:W-:-:S00]  /*2710*/  BRA `(.L_x_4) ;  /* 0xfffffff000007947 */ /* 0x000fc0000383ffff */
[----:B------:R-:W-:-:S00]  /*2720*/  NOP ;  /* 0x0000000000007918 */ /* 0x000fc00000000000 */
        /* <DEDUP_REMOVED lines=13> */
.L_x_5:


//--------------------- .nv.shared.triton__0d1d2d345de6de --------------------------
	.section	.nv.shared.triton__0d1d2d345de6de,"aw",@nobits
	.align	16
